	.target	sm_100a

	.elftype	@"ET_EXEC"


//--------------------- .note.nv.tkinfo           --------------------------
	.section	.note.nv.tkinfo,"",@"SHT_NOTE"
	.sectionflags	@"SHF_NOTE_NV_TKINFO"
	.tkinfo
        /*0018*/ 	.word	0x00000081
        /*0030*/ 	.string	""
        /*0030*/ 	.string	"ptxas-blackwell"
        /*0030*/ 	.string	"Cuda compilation tools, release 12.9, V12.9.86"
        /*0030*/ 	.string	"Build cuda_12.9.r12.9/compiler.36037853_0"
        /*0030*/ 	.string	"-v  -suppress-debug-info  -lineinfo  -arch sm_100a "



//--------------------- .note.nv.cuver            --------------------------
	.section	.note.nv.cuver,"",@"SHT_NOTE"
	.sectionflags	@"SHF_NOTE_NV_CUVER"
        /*0018*/ 	.short	0x0001
        /*001a*/ 	.short	0x0064
        /*001c*/ 	.short	0x0001
        /*001e*/ 	.short	0x0000
        /*0020*/ 	.short	0x0001
        /*0022*/ 	.short	0x0000


//--------------------- .nv.info                  --------------------------
	.section	.nv.info,"",@"SHT_CUDA_INFO"
	.align	4


	//----- nvinfo : EIATTR_REGCOUNT
	.align		4
        /*0000*/ 	.byte	0x04, 0x2f
        /*0002*/ 	.short	(.L_4 - .L_3)
	.align		4
.L_3:
        /*0004*/ 	.word	index@(gluon_tcgen05)
        /*0008*/ 	.word	0x00000087


	//----- nvinfo : EIATTR_FRAME_SIZE
	.align		4
.L_4:
        /*000c*/ 	.byte	0x04, 0x11
        /*000e*/ 	.short	(.L_6 - .L_5)
	.align		4
.L_5:
        /*0010*/ 	.word	index@($__internal_2_$__cuda_sm10x_tcgen05_guardrail_trap_unallocated_columns_being_dealloced)
        /*0014*/ 	.word	0x00000000


	//----- nvinfo : EIATTR_FRAME_SIZE
	.align		4
.L_6:
        /*0018*/ 	.byte	0x04, 0x11
        /*001a*/ 	.short	(.L_8 - .L_7)
	.align		4
.L_7:
        /*001c*/ 	.word	index@($__internal_1_$__cuda_sm10x_tcgen05_guardrail_trap_phase_invalid_during_alloc)
        /*0020*/ 	.word	0x00000000


	//----- nvinfo : EIATTR_FRAME_SIZE
	.align		4
.L_8:
        /*0024*/ 	.byte	0x04, 0x11
        /*0026*/ 	.short	(.L_10 - .L_9)
	.align		4
.L_9:
        /*0028*/ 	.word	index@($__internal_0_$__cuda_sm10x_tcgen05_guardrail_trap_col_being_dealloced_not_returned_by_alloc)
        /*002c*/ 	.word	0x00000000


	//----- nvinfo : EIATTR_FRAME_SIZE
	.align		4
.L_10:
        /*0030*/ 	.byte	0x04, 0x11
        /*0032*/ 	.short	(.L_12 - .L_11)
	.align		4
.L_11:
        /*0034*/ 	.word	index@(gluon_tcgen05)
        /*0038*/ 	.word	0x00000000


	//----- nvinfo : EIATTR_MIN_STACK_SIZE
	.align		4
.L_12:
        /*003c*/ 	.byte	0x04, 0x12
        /*003e*/ 	.short	(.L_14 - .L_13)
	.align		4
.L_13:
        /*0040*/ 	.word	index@(gluon_tcgen05)
        /*0044*/ 	.word	0x00000000
.L_14:


//--------------------- .nv.info.gluon_tcgen05    --------------------------
	.section	.nv.info.gluon_tcgen05,"",@"SHT_CUDA_INFO"
	.sectionflags	@""
	.align	4


	//----- nvinfo : EIATTR_CUDA_API_VERSION
	.align		4
        /*0000*/ 	.byte	0x04, 0x37
        /*0002*/ 	.short	(.L_16 - .L_15)
.L_15:
        /*0004*/ 	.word	0x00000081


	//----- nvinfo : EIATTR_KPARAM_INFO
	.align		4
.L_16:
        /*0008*/ 	.byte	0x04, 0x17
        /*000a*/ 	.short	(.L_18 - .L_17)
.L_17:
        /*000c*/ 	.word	0x00000000
        /*0010*/ 	.short	0x000a
        /*0012*/ 	.short	0x0048
        /*0014*/ 	.byte	0x00, 0xf4, 0x21, 0x00


	//----- nvinfo : EIATTR_KPARAM_INFO
	.align		4
.L_18:
        /*0018*/ 	.byte	0x04, 0x17
        /*001a*/ 	.short	(.L_20 - .L_19)
.L_19:
        /*001c*/ 	.word	0x00000000
        /*0020*/ 	.short	0x0009
        /*0022*/ 	.short	0x0040
        /*0024*/ 	.byte	0x00, 0xf4, 0x21, 0x00


	//----- nvinfo : EIATTR_KPARAM_INFO
	.align		4
.L_20:
        /*0028*/ 	.byte	0x04, 0x17
        /*002a*/ 	.short	(.L_22 - .L_21)
.L_21:
        /*002c*/ 	.word	0x00000000
        /*0030*/ 	.short	0x0008
        /*0032*/ 	.short	0x0038
        /*0034*/ 	.byte	0x00, 0xf0, 0x21, 0x00


	//----- nvinfo : EIATTR_KPARAM_INFO
	.align		4
.L_22:
        /*0038*/ 	.byte	0x04, 0x17
        /*003a*/ 	.short	(.L_24 - .L_23)
.L_23:
        /*003c*/ 	.word	0x00000000
        /*0040*/ 	.short	0x0007
        /*0042*/ 	.short	0x0030
        /*0044*/ 	.byte	0x00, 0xf0, 0x21, 0x00


	//----- nvinfo : EIATTR_KPARAM_INFO
	.align		4
.L_24:
        /*0048*/ 	.byte	0x04, 0x17
        /*004a*/ 	.short	(.L_26 - .L_25)
.L_25:
        /*004c*/ 	.word	0x00000000
        /*0050*/ 	.short	0x0006
        /*0052*/ 	.short	0x0028
        /*0054*/ 	.byte	0x00, 0xf0, 0x21, 0x00


	//----- nvinfo : EIATTR_KPARAM_INFO
	.align		4
.L_26:
        /*0058*/ 	.byte	0x04, 0x17
        /*005a*/ 	.short	(.L_28 - .L_27)
.L_27:
        /*005c*/ 	.word	0x00000000
        /*0060*/ 	.short	0x0005
        /*0062*/ 	.short	0x0020
        /*0064*/ 	.byte	0x00, 0xf0, 0x11, 0x00


	//----- nvinfo : EIATTR_KPARAM_INFO
	.align		4
.L_28:
        /*0068*/ 	.byte	0x04, 0x17
        /*006a*/ 	.short	(.L_30 - .L_29)
.L_29:
        /*006c*/ 	.word	0x00000000
        /*0070*/ 	.short	0x0004
        /*0072*/ 	.short	0x001c
        /*0074*/ 	.byte	0x00, 0xf0, 0x11, 0x00


	//----- nvinfo : EIATTR_KPARAM_INFO
	.align		4
.L_30:
        /*0078*/ 	.byte	0x04, 0x17
        /*007a*/ 	.short	(.L_32 - .L_31)
.L_31:
        /*007c*/ 	.word	0x00000000
        /*0080*/ 	.short	0x0003
        /*0082*/ 	.short	0x0018
        /*0084*/ 	.byte	0x00, 0xf0, 0x11, 0x00


	//----- nvinfo : EIATTR_KPARAM_INFO
	.align		4
.L_32:
        /*0088*/ 	.byte	0x04, 0x17
        /*008a*/ 	.short	(.L_34 - .L_33)
.L_33:
        /*008c*/ 	.word	0x00000000
        /*0090*/ 	.short	0x0002
        /*0092*/ 	.short	0x0010
        /*0094*/ 	.byte	0x00, 0xf4, 0x21, 0x00


	//----- nvinfo : EIATTR_KPARAM_INFO
	.align		4
.L_34:
        /*0098*/ 	.byte	0x04, 0x17
        /*009a*/ 	.short	(.L_36 - .L_35)
.L_35:
        /*009c*/ 	.word	0x00000000
        /*00a0*/ 	.short	0x0001
        /*00a2*/ 	.short	0x0008
        /*00a4*/ 	.byte	0x00, 0xf4, 0x21, 0x00


	//----- nvinfo : EIATTR_KPARAM_INFO
	.align		4
.L_36:
        /*00a8*/ 	.byte	0x04, 0x17
        /*00aa*/ 	.short	(.L_38 - .L_37)
.L_37:
        /*00ac*/ 	.word	0x00000000
        /*00b0*/ 	.short	0x0000
        /*00b2*/ 	.short	0x0000
        /*00b4*/ 	.byte	0x00, 0xf4, 0x21, 0x00


	//----- nvinfo : EIATTR_AT_ENTRY_FRAGMENTS
	.align		4
.L_38:
        /*00b8*/ 	.byte	0x04, 0x4f
        /*00ba*/ 	.short	(.L_40 - .L_39)


	//   ....[0]....
.L_39:
        /*00bc*/ 	.word	0x00000004


	//----- nvinfo : EIATTR_RESERVED_SMEM_USED
	.align		4
.L_40:
        /*00c0*/ 	.byte	0x01, 0x41
	.zero		2


	//----- nvinfo : EIATTR_SPARSE_MMA_MASK
	.align		4
        /*00c4*/ 	.byte	0x03, 0x50
        /*00c6*/ 	.short	0x0000


	//----- nvinfo : EIATTR_TCGEN05_1CTA_USED
	.align		4
        /*00c8*/ 	.byte	0x01, 0x51
	.zero		2


	//----- nvinfo : EIATTR_MAXREG_COUNT
	.align		4
        /*00cc*/ 	.byte	0x03, 0x1b
        /*00ce*/ 	.short	0x00ff


	//----- nvinfo : EIATTR_NUM_BARRIERS
	.align		4
        /*00d0*/ 	.byte	0x02, 0x4c
        /*00d2*/ 	.byte	0x01
	.zero		1


	//----- nvinfo : EIATTR_INT_WARP_WIDE_INSTR_OFFSETS
	.align		4
        /*00d4*/ 	.byte	0x04, 0x31
        /*00d6*/ 	.short	(.L_42 - .L_41)


	//   ....[0]....
.L_41:
        /*00d8*/ 	.word	0x00001750


	//   ....[1]....
        /*00dc*/ 	.word	0x00001770


	//   ....[2]....
        /*00e0*/ 	.word	0x000017f0


	//   ....[3]....
        /*00e4*/ 	.word	0x00001bc0


	//   ....[4]....
        /*00e8*/ 	.word	0x00001bd0


	//   ....[5]....
        /*00ec*/ 	.word	0x00001be0


	//   ....[6]....
        /*00f0*/ 	.word	0x00001bf0


	//   ....[7]....
        /*00f4*/ 	.word	0x00001f10


	//   ....[8]....
        /*00f8*/ 	.word	0x00001f20


	//   ....[9]....
        /*00fc*/ 	.word	0x00002090


	//   ....[10]....
        /*0100*/ 	.word	0x000020e0


	//   ....[11]....
        /*0104*/ 	.word	0x000020f0


	//   ....[12]....
        /*0108*/ 	.word	0x00002120


	//   ....[13]....
        /*010c*/ 	.word	0x00002410


	//   ....[14]....
        /*0110*/ 	.word	0x00002420


	//   ....[15]....
        /*0114*/ 	.word	0x00002790


	//   ....[16]....
        /*0118*/ 	.word	0x000027a0


	//   ....[17]....
        /*011c*/ 	.word	0x00002f10


	//   ....[18]....
        /*0120*/ 	.word	0x00002f60


	//----- nvinfo : EIATTR_COOP_GROUP_MASK_REGIDS
	.align		4
.L_42:
        /*0124*/ 	.byte	0x04, 0x29
        /*0126*/ 	.short	(.L_44 - .L_43)


	//   ....[0]....
.L_43:
        /*0128*/ 	.word	0xffffffff


	//   ....[1]....
        /*012c*/ 	.word	0xffffffff


	//   ....[2]....
        /*0130*/ 	.word	0xffffffff


	//   ....[3]....
        /*0134*/ 	.word	0xffffffff


	//   ....[4]....
        /*0138*/ 	.word	0xffffffff


	//   ....[5]....
        /*013c*/ 	.word	0xffffffff


	//   ....[6]....
        /*0140*/ 	.word	0xffffffff


	//   ....[7]....
        /*0144*/ 	.word	0xffffffff


	//   ....[8]....
        /*0148*/ 	.word	0xffffffff


	//   ....[9]....
        /*014c*/ 	.word	0xffffffff


	//----- nvinfo : EIATTR_COOP_GROUP_INSTR_OFFSETS
	.align		4
.L_44:
        /*0150*/ 	.byte	0x04, 0x28
        /*0152*/ 	.short	(.L_46 - .L_45)


	//   ....[0]....
.L_45:
        /*0154*/ 	.word	0x00000050


	//   ....[1]....
        /*0158*/ 	.word	0x00000310


	//   ....[2]....
        /*015c*/ 	.word	0x00000500


	//   ....[3]....
        /*0160*/ 	.word	0x000009a0


	//   ....[4]....
        /*0164*/ 	.word	0x00000ae0


	//   ....[5]....
        /*0168*/ 	.word	0x00000fe0


	//   ....[6]....
        /*016c*/ 	.word	0x00001120


	//   ....[7]....
        /*0170*/ 	.word	0x00001610


	//   ....[8]....
        /*0174*/ 	.word	0x00002da0


	//   ....[9]....
        /*0178*/ 	.word	0x00003010


	//----- nvinfo : EIATTR_VRC_CTA_INIT_COUNT
	.align		4
.L_46:
        /*017c*/ 	.byte	0x02, 0x4a
        /*017e*/ 	.byte	0x80
	.zero		1


	//----- nvinfo : EIATTR_MBARRIER_INSTR_OFFSETS
	.align		4
        /*0180*/ 	.byte	0x04, 0x39
        /*0182*/ 	.short	(.L_48 - .L_47)


	//   ....[0]....
.L_47:
        /*0184*/ 	.word	0x00001810
        /*0188*/ 	.word	0x000000ff
        /*018c*/ 	.word	0x00020000
        /*0190*/ 	.short	0x0100
        /*0192*/ 	.byte	0x08
	.zero		1


	//   ....[1]....
        /*0194*/ 	.word	0x00001820
        /*0198*/ 	.word	0x000000ff
        /*019c*/ 	.word	0x00020020
        /*01a0*/ 	.short	0x0100
        /*01a2*/ 	.byte	0x08
	.zero		1


	//   ....[2]....
        /*01a4*/ 	.word	0x000018d0
        /*01a8*/ 	.word	0x000000ff
        /*01ac*/ 	.word	0x00020008
        /*01b0*/ 	.short	0x0100
        /*01b2*/ 	.byte	0x08
	.zero		1


	//   ....[3]....
        /*01b4*/ 	.word	0x000018e0
        /*01b8*/ 	.word	0x000000ff
        /*01bc*/ 	.word	0x00020028
        /*01c0*/ 	.short	0x0100
        /*01c2*/ 	.byte	0x08
	.zero		1


	//   ....[4]....
        /*01c4*/ 	.word	0x000019c0
        /*01c8*/ 	.word	0x000000ff
        /*01cc*/ 	.word	0x00020010
        /*01d0*/ 	.short	0x0100
        /*01d2*/ 	.byte	0x08
	.zero		1


	//   ....[5]....
        /*01d4*/ 	.word	0x000019d0
        /*01d8*/ 	.word	0x000000ff
        /*01dc*/ 	.word	0x00020030
        /*01e0*/ 	.short	0x0100
        /*01e2*/ 	.byte	0x08
	.zero		1


	//   ....[6]....
        /*01e4*/ 	.word	0x00001ae0
        /*01e8*/ 	.word	0x000000ff
        /*01ec*/ 	.word	0x00020018
        /*01f0*/ 	.short	0x0100
        /*01f2*/ 	.byte	0x08
	.zero		1


	//   ....[7]....
        /*01f4*/ 	.word	0x00001af0
        /*01f8*/ 	.word	0x000000ff
        /*01fc*/ 	.word	0x00020038
        /*0200*/ 	.short	0x0100
        /*0202*/ 	.byte	0x08
	.zero		1


	//   ....[8]....
        /*0204*/ 	.word	0x00001cd0
        /*0208*/ 	.word	0x000000ff
        /*020c*/ 	.word	0x00020000
        /*0210*/ 	.short	0x010a
        /*0212*/ 	.byte	0x08
	.zero		1


	//   ....[9]....
        /*0214*/ 	.word	0x00001f70
        /*0218*/ 	.word	0x000000ff
        /*021c*/ 	.word	0x00020020
        /*0220*/ 	.short	0x010a
        /*0222*/ 	.byte	0x08
	.zero		1


	//   ....[10]....
        /*0224*/ 	.word	0x00002190
        /*0228*/ 	.word	0x000000ff
        /*022c*/ 	.word	0x00020000
        /*0230*/ 	.short	0x010a
        /*0232*/ 	.byte	0x1c
	.zero		1


	//   ....[11]....
        /*0234*/ 	.word	0x00002460
        /*0238*/ 	.word	0x000000ff
        /*023c*/ 	.word	0x00020020
        /*0240*/ 	.short	0x010a
        /*0242*/ 	.byte	0x1c
	.zero		1


	//   ....[12]....
        /*0244*/ 	.word	0x00002530
        /*0248*/ 	.word	0x000000ff
        /*024c*/ 	.word	0x00020000
        /*0250*/ 	.short	0x0108
        /*0252*/ 	.byte	0x08
	.zero		1


	//   ....[13]....
        /*0254*/ 	.word	0x00002540
        /*0258*/ 	.word	0x000000ff
        /*025c*/ 	.word	0x00020020
        /*0260*/ 	.short	0x0108
        /*0262*/ 	.byte	0x08
	.zero		1


	//   ....[14]....
        /*0264*/ 	.word	0x00002590
        /*0268*/ 	.word	0x000000ff
        /*026c*/ 	.word	0x00020008
        /*0270*/ 	.short	0x0108
        /*0272*/ 	.byte	0x08
	.zero		1


	//   ....[15]....
        /*0274*/ 	.word	0x000025a0
        /*0278*/ 	.word	0x000000ff
        /*027c*/ 	.word	0x00020028
        /*0280*/ 	.short	0x0108
        /*0282*/ 	.byte	0x08
	.zero		1


	//   ....[16]....
        /*0284*/ 	.word	0x000025f0
        /*0288*/ 	.word	0x000000ff
        /*028c*/ 	.word	0x00020010
        /*0290*/ 	.short	0x0108
        /*0292*/ 	.byte	0x08
	.zero		1


	//   ....[17]....
        /*0294*/ 	.word	0x00002600
        /*0298*/ 	.word	0x000000ff
        /*029c*/ 	.word	0x00020030
        /*02a0*/ 	.short	0x0108
        /*02a2*/ 	.byte	0x08
	.zero		1


	//   ....[18]....
        /*02a4*/ 	.word	0x00002650
        /*02a8*/ 	.word	0x000000ff
        /*02ac*/ 	.word	0x00020018
        /*02b0*/ 	.short	0x0108
        /*02b2*/ 	.byte	0x08
	.zero		1


	//   ....[19]....
        /*02b4*/ 	.word	0x00002660
        /*02b8*/ 	.word	0x000000ff
        /*02bc*/ 	.word	0x00020038
        /*02c0*/ 	.short	0x0108
        /*02c2*/ 	.byte	0x08
	.zero		1


	//   ....[20]....
        /*02c4*/ 	.word	0x00003030
        /*02c8*/ 	.word	0x000000ff
        /*02cc*/ 	.word	0x00020000
        /*02d0*/ 	.short	0x010a
        /*02d2*/ 	.byte	0x08
	.zero		1


	//   ....[21]....
        /*02d4*/ 	.word	0x00003060
        /*02d8*/ 	.word	0x000000ff
        /*02dc*/ 	.word	0x00020020
        /*02e0*/ 	.short	0x010a
        /*02e2*/ 	.byte	0x08
	.zero		1


	//   ....[22]....
        /*02e4*/ 	.word	0x00003090
        /*02e8*/ 	.word	0x000000ff
        /*02ec*/ 	.word	0x00020000
        /*02f0*/ 	.short	0x010a
        /*02f2*/ 	.byte	0x1c
	.zero		1


	//   ....[23]....
        /*02f4*/ 	.word	0x000030c0
        /*02f8*/ 	.word	0x000000ff
        /*02fc*/ 	.word	0x00020020
        /*0300*/ 	.short	0x010a
        /*0302*/ 	.byte	0x1c
	.zero		1


	//----- nvinfo : EIATTR_NUM_MBARRIERS
	.align		4
.L_48:
        /*0304*/ 	.byte	0x03, 0x38
        /*0306*/ 	.short	0x0008


	//----- nvinfo : EIATTR_EXIT_INSTR_OFFSETS
	.align		4
        /*0308*/ 	.byte	0x04, 0x1c
        /*030a*/ 	.short	(.L_50 - .L_49)


	//   ....[0]....
.L_49:
        /*030c*/ 	.word	0x00003020


	//----- nvinfo : EIATTR_REQNTID
	.align		4
.L_50:
        /*0310*/ 	.byte	0x04, 0x10
        /*0312*/ 	.short	(.L_52 - .L_51)
.L_51:
        /*0314*/ 	.word	0x00000080
        /*0318*/ 	.word	0x00000001
        /*031c*/ 	.word	0x00000001


	//----- nvinfo : EIATTR_CRS_STACK_SIZE
	.align		4
.L_52:
        /*0320*/ 	.byte	0x04, 0x1e
        /*0322*/ 	.short	(.L_54 - .L_53)
.L_53:
        /*0324*/ 	.word	0x00000000


	//----- nvinfo : EIATTR_CBANK_PARAM_SIZE
	.align		4
.L_54:
        /*0328*/ 	.byte	0x03, 0x19
        /*032a*/ 	.short	0x0050


	//----- nvinfo : EIATTR_PARAM_CBANK
	.align		4
        /*032c*/ 	.byte	0x04, 0x0a
        /*032e*/ 	.short	(.L_56 - .L_55)
	.align		4
.L_55:
        /*0330*/ 	.word	index@(.nv.constant0.gluon_tcgen05)
        /*0334*/ 	.short	0x0380
        /*0336*/ 	.short	0x0050


	//----- nvinfo : EIATTR_SW_WAR
	.align		4
.L_56:
        /*0338*/ 	.byte	0x04, 0x36
        /*033a*/ 	.short	(.L_58 - .L_57)
.L_57:
        /*033c*/ 	.word	0x00000008
.L_58:


//--------------------- .nv.compat                --------------------------
	.section	.nv.compat,"",@"SHT_CUDA_COMPAT_INFO"
	.align	4
        /*0000*/ 	.byte	0x02, 0x02, 0x02, 0x00, 0x02, 0x05, 0x05, 0x00, 0x02, 0x03, 0x03, 0x00, 0x02, 0x06, 0x01, 0x00


//--------------------- .nv.callgraph             --------------------------
	.section	.nv.callgraph,"",@"SHT_CUDA_CALLGRAPH"
	.align	4
	.sectionentsize	8
	.align		4
        /*0000*/ 	.word	0x00000000
	.align		4
        /*0004*/ 	.word	0xffffffff
	.align		4
        /*0008*/ 	.word	0x00000000
	.align		4
        /*000c*/ 	.word	0xfffffffe
	.align		4
        /*0010*/ 	.word	0x00000000
	.align		4
        /*0014*/ 	.word	0xfffffffd
	.align		4
        /*0018*/ 	.word	0x00000000
	.align		4
        /*001c*/ 	.word	0xfffffffc


//--------------------- .text.gluon_tcgen05       --------------------------
	.section	.text.gluon_tcgen05,"ax",@progbits
	.align	128
        .global         gluon_tcgen05
        .type           gluon_tcgen05,@function
        .size           gluon_tcgen05,(.L_x_85 - gluon_tcgen05)
        .other          gluon_tcgen05,@"STO_CUDA_ENTRY STV_DEFAULT"
gluon_tcgen05:
.text.gluon_tcgen05:
[----:B------:R-:W1:Y:S01]  /*0000*/  LDC R1, c[0x0][0x37c] ;  /* 0x0000df00ff017b82 */ /* 0x000e620000000800 */
[----:B------:R-:W2:Y:S02]  /*0010*/  S2R R0, SR_TID.X ;  /* 0x0000000000007919 */ /* 0x000ea40000002100 */
[----:B--2---:R-:W-:-:S13]  /*0020*/  ISETP.GE.U32.AND P2, PT, R0, 0x20, PT ;  /* 0x000000200000780c */ /* 0x004fda0003f46070 */
[----:B------:R-:W-:Y:S05]  /*0030*/  @P2 BRA `(.L_x_0) ;  /* 0x0000000000b82947 */ /* 0x000fea0003800000 */
[----:B------:R-:W2:Y:S01]  /*0040*/  S2UR UR6, SR_CgaCtaId ;  /* 0x00000000000679c3 */ /* 0x000ea20000008800 */
[----:B------:R-:W-:Y:S01]  /*0050*/  NOP ;  /* 0x0000000000007918 */ /* 0x000fe20000000000 */
[----:B------:R-:W-:Y:S02]  /*0060*/  UMOV UR4, 0x40 ;  /* 0x0000004000047882 */ /* 0x000fe40000000000 */
[----:B--2---:R-:W-:-:S09]  /*0070*/  ULEA UR4, UR6, UR4, 0x18 ;  /* 0x0000000406047291 */ /* 0x004fd2000f8ec0ff */
[----:B------:R-:W2:Y:S01]  /*0080*/  LDS.U8 R2, [UR4] ;  /* 0x00000004ff027984 */ /* 0x000ea20008000000 */
[----:B------:R-:W-:Y:S02]  /*0090*/  UMOV UR4, 0x400 ;  /* 0x0000040000047882 */ /* 0x000fe40000000000 */
[----:B------:R-:W-:Y:S01]  /*00a0*/  ULEA UR4, UR6, UR4, 0x18 ;  /* 0x0000000406047291 */ /* 0x000fe2000f8ec0ff */
[----:B--2---:R-:W-:-:S13]  /*00b0*/  ISETP.NE.AND P0, PT, R2, RZ, PT ;  /* 0x000000ff0200720c */ /* 0x004fda0003f05270 */
[----:B------:R-:W-:Y:S05]  /*00c0*/  @P0 BRA `(.L_x_1) ;  /* 0x00000000007c0947 */ /* 0x000fea0003800000 */
[----:B------:R-:W-:-:S13]  /*00d0*/  ELECT P0, URZ, PT ;  /* 0x0000000000ff782f */ /* 0x000fda0003800000 */
[----:B------:R-:W-:Y:S05]  /*00e0*/  @!P0 BRA `(.L_x_2) ;  /* 0x0000000000848947 */ /* 0x000fea0003800000 */
[----:B------:R-:W-:Y:S01]  /*00f0*/  UMOV UR5, 0x4 ;  /* 0x0000000400057882 */ /* 0x000fe20000000000 */
[----:B------:R-:W-:Y:S02]  /*0100*/  IMAD.MOV.U32 R5, RZ, RZ, 0x1 ;  /* 0x00000001ff057424 */ /* 0x000fe400078e00ff */
[----:B------:R-:W-:Y:S02]  /*0110*/  IMAD.MOV.U32 R3, RZ, RZ, 0xf ;  /* 0x0000000fff037424 */ /* 0x000fe400078e00ff */
[----:B------:R-:W-:Y:S04]  /*0120*/  DEPBAR.LE SB2, 0x36 ;  /* 0x0000ad800000791a */ /* 0x000fe80000000000 */
[----:B------:R-:W2:Y:S02]  /*0130*/  UTCATOMSWS.FIND_AND_SET.ALIGN UP0, UR5, UR5 ;  /* 0x00000005000575e3 */ /* 0x000ea40008000800 */
[----:B--2---:R-:W-:-:S04]  /*0140*/  PLOP3.LUT P0, PT, PT, PT, UP0, 0x80, 0x8 ;  /* 0x000000000008781c */ /* 0x004fc80003f0f008 */
[----:B------:R-:W-:-:S04]  /*0150*/  SEL R2, RZ, 0xffffffff, !P0 ;  /* 0xffffffffff027807 */ /* 0x000fc80004000000 */
[----:B------:R-:W-:Y:S01]  /*0160*/  ISETP.NE.AND P0, PT, R2, RZ, PT ;  /* 0x000000ff0200720c */ /* 0x000fe20003f05270 */
[----:B------:R-:W-:-:S12]  /*0170*/  IMAD.U32 R2, RZ, RZ, UR5 ;  /* 0x00000005ff027e24 */ /* 0x000fd8000f8e00ff */
[----:B------:R-:W-:Y:S05]  /*0180*/  @P0 BRA `(.L_x_3) ;  /* 0x0000000000240947 */ /* 0x000fea0003800000 */
.L_x_4:
[----:B------:R-:W-:Y:S05]  /*0190*/  NANOSLEEP 0x64 ;  /* 0x000000640000795d */ /* 0x000fea0003800000 */
[----:B------:R-:W-:-:S05]  /*01a0*/  UMOV UR5, 0x4 ;  /* 0x0000000400057882 */ /* 0x000fca0000000000 */
[----:B------:R-:W-:Y:S04]  /*01b0*/  DEPBAR.LE SB2, 0x36 ;  /* 0x0000ad800000791a */ /* 0x000fe80000000000 */
[----:B------:R-:W2:Y:S02]  /*01c0*/  UTCATOMSWS.FIND_AND_SET.ALIGN UP0, UR5, UR5 ;  /* 0x00000005000575e3 */ /* 0x000ea40008000800 */
[----:B--2---:R-:W-:-:S04]  /*01d0*/  PLOP3.LUT P0, PT, PT, PT, UP0, 0x80, 0x8 ;  /* 0x000000000008781c */ /* 0x004fc80003f0f008 */
[----:B------:R-:W-:-:S04]  /*01e0*/  SEL R2, RZ, 0xffffffff, !P0 ;  /* 0xffffffffff027807 */ /* 0x000fc80004000000 */
[----:B------:R-:W-:Y:S01]  /*01f0*/  ISETP.NE.AND P0, PT, R2, RZ, PT ;  /* 0x000000ff0200720c */ /* 0x000fe20003f05270 */
[----:B------:R-:W-:-:S12]  /*0200*/  IMAD.U32 R2, RZ, RZ, UR5 ;  /* 0x00000005ff027e24 */ /* 0x000fd8000f8e00ff */
[----:B------:R-:W-:Y:S05]  /*0210*/  @!P0 BRA `(.L_x_4) ;  /* 0xfffffffc00dc8947 */ /* 0x000fea000383ffff */
.L_x_3:
[C---:B------:R-:W-:Y:S01]  /*0220*/  VIADD R4, R2.reuse, 0x10 ;  /* 0x0000001002047836 */ /* 0x040fe20000000000 */
[----:B------:R-:W-:Y:S01]  /*0230*/  UMOV UR5, 0x50 ;  /* 0x0000005000057882 */ /* 0x000fe20000000000 */
[----:B------:R-:W-:Y:S01]  /*0240*/  SHF.L.U32 R3, R3, R2, RZ ;  /* 0x0000000203037219 */ /* 0x000fe200000006ff */
[----:B------:R-:W-:Y:S01]  /*0250*/  ULEA UR5, UR6, UR5, 0x18 ;  /* 0x0000000506057291 */ /* 0x000fe2000f8ec0ff */
[----:B------:R-:W-:Y:S01]  /*0260*/  IMAD.SHL.U32 R2, R2, 0x20, RZ ;  /* 0x0000002002027824 */ /* 0x000fe200078e00ff */
[----:B------:R-:W-:-:S04]  /*0270*/  SHF.L.U32 R4, R5, R4, RZ ;  /* 0x0000000405047219 */ /* 0x000fc800000006ff */
[----:B------:R-:W-:-:S05]  /*0280*/  LOP3.LUT R3, R4, R3, RZ, 0xfc, !PT ;  /* 0x0000000304037212 */ /* 0x000fca00078efcff */
[----:B------:R2:W-:Y:S04]  /*0290*/  ATOMS.OR RZ, [UR5], R3 ;  /* 0x00000003ffff798c */ /* 0x0005e8000b000005 */
[----:B------:R2:W-:Y:S01]  /*02a0*/  STS [UR4], R2 ;  /* 0x00000002ff007988 */ /* 0x0005e20008000804 */
[----:B------:R-:W-:Y:S05]  /*02b0*/  BRA `(.L_x_2) ;  /* 0x0000000000107947 */ /* 0x000fea0003800000 */
.L_x_1:
[----:B------:R-:W-:Y:S01]  /*02c0*/  IMAD.MOV.U32 R3, RZ, RZ, -0x1 ;  /* 0xffffffffff037424 */ /* 0x000fe200078e00ff */
[----:B------:R-:W-:-:S04]  /*02d0*/  MOV R2, 0x300 ;  /* 0x0000030000027802 */ /* 0x000fc80000000f00 */
[----:B------:R2:W-:Y:S03]  /*02e0*/  STS [UR4], R3 ;  /* 0x00000003ff007988 */ /* 0x0005e60008000804 */
[----:B-12---:R-:W-:Y:S05]  /*02f0*/  CALL.REL.NOINC `($__internal_1_$__cuda_sm10x_tcgen05_guardrail_trap_phase_invalid_during_alloc) ;  /* 0x0000002c00887944 */ /* 0x006fea0003c00000 */
.L_x_2:
[----:B------:R-:W-:Y:S05]  /*0300*/  WARPSYNC.ALL ;  /* 0x0000000000007948 */ /* 0x000fea0003800000 */
[----:B------:R-:W-:Y:S01]  /*0310*/  NOP ;  /* 0x0000000000007918 */ /* 0x000fe20000000000 */
.L_x_0:
[----:B------:R-:W3:Y:S08]  /*0320*/  S2UR UR4, SR_CgaCtaId ;  /* 0x00000000000479c3 */ /* 0x000ef00000008800 */
[----:B------:R-:W-:Y:S01]  /*0330*/  BAR.SYNC.DEFER_BLOCKING 0x0 ;  /* 0x0000000000007b1d */ /* 0x000fe20000010000 */
[----:B------:R-:W-:-:S05]  /*0340*/  LOP3.LUT R132, R0, 0x7f, RZ, 0xc0, !PT ;  /* 0x0000007f00847812 */ /* 0x000fca00078ec0ff */
[----:B------:R-:W-:Y:S02]  /*0350*/  UMOV UR8, 0x400 ;  /* 0x0000040000087882 */ /* 0x000fe40000000000 */
[----:B------:R-:W4:Y:S08]  /*0360*/  LDC R4, c[0x0][0x398] ;  /* 0x0000e600ff047b82 */ /* 0x000f300000000800 */
[----:B------:R-:W5:Y:S01]  /*0370*/  LDC R12, c[0x0][0x3a0] ;  /* 0x0000e800ff0c7b82 */ /* 0x000f620000000800 */
[----:B---3--:R-:W-:-:S07]  /*0380*/  ULEA UR8, UR4, UR8, 0x18 ;  /* 0x0000000804087291 */ /* 0x008fce000f8ec0ff */
[----:B------:R-:W3:Y:S02]  /*0390*/  S2UR UR15, SR_CTAID.Y ;  /* 0x00000000000f79c3 */ /* 0x000ee40000002600 */
[----:B--2---:R-:W2:Y:S06]  /*03a0*/  LDS R3, [UR8] ;  /* 0x00000008ff037984 */ /* 0x004eac0008000800 */
[----:B------:R-:W-:Y:S06]  /*03b0*/  BAR.SYNC.DEFER_BLOCKING 0x0 ;  /* 0x0000000000007b1d */ /* 0x000fec0000010000 */
[----:B------:R-:W-:Y:S05]  /*03c0*/  @P2 BRA `(.L_x_5) ;  /* 0x0000000000182947 */ /* 0x000fea0003800000 */
[----:B------:R-:W-:Y:S01]  /*03d0*/  ELECT P0, URZ, PT ;  /* 0x0000000000ff782f */ /* 0x000fe20003800000 */
[----:B------:R-:W-:Y:S01]  /*03e0*/  IMAD.MOV.U32 R2, RZ, RZ, 0x1 ;  /* 0x00000001ff027424 */ /* 0x000fe200078e00ff */
[----:B------:R-:W-:Y:S01]  /*03f0*/  UMOV UR5, 0x40 ;  /* 0x0000004000057882 */ /* 0x000fe20000000000 */
[----:B------:R-:W-:Y:S01]  /*0400*/  UVIRTCOUNT.DEALLOC.SMPOOL 0x80 ;  /* 0x000000800000784c */ /* 0x000fe20000000000 */
[----:B------:R-:W-:-:S09]  /*0410*/  ULEA UR5, UR4, UR5, 0x18 ;  /* 0x0000000504057291 */ /* 0x000fd2000f8ec0ff */
[----:B------:R5:W-:Y:S03]  /*0420*/  @P0 STS.U8 [UR5], R2 ;  /* 0x00000002ff000988 */ /* 0x000be60008000005 */
.L_x_5:
[----:B------:R-:W5:Y:S01]  /*0430*/  S2UR UR4, SR_CTAID.Z ;  /* 0x00000000000479c3 */ /* 0x000f620000002700 */
[----:B------:R-:W4:Y:S01]  /*0440*/  LDCU UR5, c[0x0][0x370] ;  /* 0x00006e00ff0577ac */ /* 0x000f220008000800 */
[----:B------:R-:W-:Y:S01]  /*0450*/  ISETP.GE.U32.AND P0, PT, R132, 0x20, PT ;  /* 0x000000208400780c */ /* 0x000fe20003f06070 */
[----:B----4-:R-:W-:Y:S01]  /*0460*/  VIADD R4, R4, 0xffffffff ;  /* 0xffffffff04047836 */ /* 0x010fe20000000000 */
[C---:B------:R-:W-:Y:S01]  /*0470*/  ISETP.NE.U32.AND P3, PT, R132.reuse, RZ, PT ;  /* 0x000000ff8400720c */ /* 0x040fe20003f65070 */
[----:B------:R-:W5:Y:S01]  /*0480*/  LDCU UR6, c[0x0][0x374] ;  /* 0x00006e80ff0677ac */ /* 0x000f620008000800 */
[----:B------:R-:W-:Y:S01]  /*0490*/  LEA R10, R132, UR8, 0x2 ;  /* 0x00000008840a7c11 */ /* 0x000fe2000f8e10ff */
[----:B-----5:R-:W-:Y:S01]  /*04a0*/  VIADD R11, R12, 0xffffffff ;  /* 0xffffffff0c0b7836 */ /* 0x020fe20000000000 */
[----:B------:R-:W4:Y:S01]  /*04b0*/  S2UR UR7, SR_CTAID.X ;  /* 0x00000000000779c3 */ /* 0x000f220000002500 */
[----:B------:R-:W5:Y:S01]  /*04c0*/  LDCU.64 UR20, c[0x0][0x3c0] ;  /* 0x00007800ff1477ac */ /* 0x000f620008000a00 */
[----:B--2---:R-:W-:Y:S01]  /*04d0*/  R2UR UR23, R3 ;  /* 0x00000000031772ca */ /* 0x004fe200000e0000 */
[----:B------:R-:W-:Y:S04]  /*04e0*/  BSSY.RECONVERGENT B0, `(.L_x_6) ;  /* 0x0000011000007945 */ /* 0x000fe80003800200 */
[----:B------:R2:W-:Y:S01]  /*04f0*/  @!P0 STS [R10], RZ ;  /* 0x000000ff0a008388 */ /* 0x0005e20000000800 */
[----:B------:R-:W-:-:S03]  /*0500*/  NOP ;  /* 0x0000000000007918 */ /* 0x000fc60000000000 */
[----:B------:R2:W-:Y:S01]  /*0510*/  @!P3 STS [UR8+0x24], R4 ;  /* 0x00002404ff00b988 */ /* 0x0005e20008000808 */
[----:B---3--:R-:W-:-:S03]  /*0520*/  UIMAD UR4, UR4, UR6, UR15 ;  /* 0x00000006040472a4 */ /* 0x008fc6000f8e020f */
[----:B------:R2:W-:Y:S01]  /*0530*/  @!P3 STS [UR8+0x20], R11 ;  /* 0x0000200bff00b988 */ /* 0x0005e20008000808 */
[----:B----4-:R-:W-:-:S04]  /*0540*/  UIMAD UR4, UR4, UR5, UR7 ;  /* 0x00000005040472a4 */ /* 0x010fc8000f8e0207 */
[----:B------:R-:W-:-:S04]  /*0550*/  UIMAD UR4, UR4, 0x180, URZ ;  /* 0x00000180040478a4 */ /* 0x000fc8000f8e02ff */
[----:B-----5:R-:W-:-:S04]  /*0560*/  UIADD3 UR24, UP0, UPT, UR4, UR20, URZ ;  /* 0x0000001404187290 */ /* 0x020fc8000ff1e0ff */
[----:B------:R-:W-:Y:S01]  /*0570*/  ULEA.HI.X.SX32 UR25, UR4, UR21, 0x1, UP0 ;  /* 0x0000001504197291 */ /* 0x000fe200080f0eff */
[----:B--2---:R-:W-:Y:S11]  /*0580*/  @P3 BRA `(.L_x_7) ;  /* 0x0000000000183947 */ /* 0x004ff60003800000 */
[----:B------:R-:W2:Y:S01]  /*0590*/  LDS R2, [UR8+0x8] ;  /* 0x00000808ff027984 */ /* 0x000ea20008000800 */
[----:B------:R-:W3:Y:S01]  /*05a0*/  LDC.64 R6, c[0x0][0x380] ;  /* 0x0000e000ff067b82 */ /* 0x000ee20000000a00 */
[----:B------:R-:W-:Y:S02]  /*05b0*/  IMAD.MOV.U32 R3, RZ, RZ, 0x70 ;  /* 0x00000070ff037424 */ /* 0x000fe400078e00ff */
[----:B---3--:R3:W-:Y:S03]  /*05c0*/  STS.64 [UR8], R6 ;  /* 0x00000006ff007988 */ /* 0x0087e60008000a08 */
[----:B--2---:R-:W-:-:S05]  /*05d0*/  LOP3.LUT R2, R2, 0x10, R3, 0xd8, !PT ;  /* 0x0000001002027812 */ /* 0x004fca00078ed803 */
[----:B------:R3:W-:Y:S02]  /*05e0*/  STS [UR8+0x8], R2 ;  /* 0x00000802ff007988 */ /* 0x0007e40008000808 */
.L_x_7:
[----:B------:R-:W-:Y:S05]  /*05f0*/  BSYNC.RECONVERGENT B0 ;  /* 0x0000000000007941 */ /* 0x000fea0003800200 */
.L_x_6:
[----:B------:R-:W-:Y:S04]  /*0600*/  BSSY.RECONVERGENT B0, `(.L_x_8) ;  /* 0x000000a000007945 */ /* 0x000fe80003800200 */
[----:B------:R-:W-:Y:S05]  /*0610*/  @P3 BRA `(.L_x_9) ;  /* 0x0000000000203947 */ /* 0x000fea0003800000 */
[----:B---3--:R-:W2:Y:S01]  /*0620*/  LDS R2, [UR8+0x34] ;  /* 0x00003408ff027984 */ /* 0x008ea20008000800 */
[----:B------:R-:W-:Y:S02]  /*0630*/  IMAD.MOV.U32 R3, RZ, RZ, 0x3f000000 ;  /* 0x3f000000ff037424 */ /* 0x000fe400078e00ff */
[----:B------:R-:W-:Y:S01]  /*0640*/  @!P3 IMAD.MOV.U32 R5, RZ, RZ, 0x7f ;  /* 0x0000007fff05b424 */ /* 0x000fe200078e00ff */
[----:B------:R-:W3:Y:S02]  /*0650*/  @!P3 LDS R6, [UR8+0x38] ;  /* 0x00003808ff06b984 */ /* 0x000ee40008000800 */
[----:B--2---:R-:W-:Y:S02]  /*0660*/  LOP3.LUT R2, R2, 0xff000000, R3, 0xb8, !PT ;  /* 0xff00000002027812 */ /* 0x004fe400078eb803 */
[----:B---3--:R-:W-:-:S03]  /*0670*/  @!P3 LOP3.LUT R3, R6, 0xff, R5, 0xb8, !PT ;  /* 0x000000ff0603b812 */ /* 0x008fc600078eb805 */
[----:B------:R2:W-:Y:S04]  /*0680*/  STS [UR8+0x34], R2 ;  /* 0x00003402ff007988 */ /* 0x0005e80008000808 */
[----:B------:R2:W-:Y:S02]  /*0690*/  @!P3 STS [UR8+0x38], R3 ;  /* 0x00003803ff00b988 */ /* 0x0005e40008000808 */
.L_x_9:
[----:B------:R-:W-:Y:S05]  /*06a0*/  BSYNC.RECONVERGENT B0 ;  /* 0x0000000000007941 */ /* 0x000fea0003800200 */
.L_x_8:
[----:B------:R-:W-:Y:S04]  /*06b0*/  BSSY.RECONVERGENT B0, `(.L_x_10) ;  /* 0x000000e000007945 */ /* 0x000fe80003800200 */
[----:B------:R-:W-:Y:S05]  /*06c0*/  @P3 BRA `(.L_x_11) ;  /* 0x0000000000303947 */ /* 0x000fea0003800000 */
[----:B--2---:R-:W2:Y:S01]  /*06d0*/  LDS R3, [UR8+0x34] ;  /* 0x00003408ff037984 */ /* 0x004ea20008000800 */
[----:B------:R-:W4:Y:S03]  /*06e0*/  LDC.64 R8, c[0x0][0x3a8] ;  /* 0x0000ea00ff087b82 */ /* 0x000f260000000a00 */
[----:B---3--:R-:W3:Y:S01]  /*06f0*/  LDS R2, [UR8+0x1c] ;  /* 0x00001c08ff027984 */ /* 0x008ee20008000800 */
[C---:B----4-:R-:W-:Y:S01]  /*0700*/  SHF.L.U64.HI R6, R8.reuse, 0x1, R9 ;  /* 0x0000000108067819 */ /* 0x050fe20000010209 */
[----:B------:R-:W-:-:S03]  /*0710*/  IMAD.SHL.U32 R5, R8, 0x2, RZ ;  /* 0x0000000208057824 */ /* 0x000fc600078e00ff */
[--C-:B------:R-:W-:Y:S02]  /*0720*/  SHF.R.U32.HI R7, RZ, 0x4, R6.reuse ;  /* 0x00000004ff077819 */ /* 0x100fe40000011606 */
[----:B------:R-:W-:-:S05]  /*0730*/  SHF.R.U64 R5, R5, 0x4, R6 ;  /* 0x0000000405057819 */ /* 0x000fca0000001206 */
[----:B------:R4:W-:Y:S01]  /*0740*/  STS [UR8+0xc], R5 ;  /* 0x00000c05ff007988 */ /* 0x0009e20008000808 */
[----:B--2---:R-:W-:Y:S02]  /*0750*/  LOP3.LUT R3, R3, 0x7, RZ, 0xb8, !PT ;  /* 0x0000000703037812 */ /* 0x004fe400078eb8ff */
[----:B---3--:R-:W-:-:S03]  /*0760*/  LOP3.LUT R2, R2, 0xf, R7, 0xb8, !PT ;  /* 0x0000000f02027812 */ /* 0x008fc600078eb807 */
[----:B------:R4:W-:Y:S04]  /*0770*/  STS [UR8+0x34], R3 ;  /* 0x00003403ff007988 */ /* 0x0009e80008000808 */
[----:B------:R4:W-:Y:S02]  /*0780*/  STS [UR8+0x1c], R2 ;  /* 0x00001c02ff007988 */ /* 0x0009e40008000808 */
.L_x_11:
[----:B------:R-:W-:Y:S05]  /*0790*/  BSYNC.RECONVERGENT B0 ;  /* 0x0000000000007941 */ /* 0x000fea0003800200 */
.L_x_10:
[----:B------:R-:W-:Y:S04]  /*07a0*/  BSSY.RECONVERGENT B1, `(.L_x_12) ;  /* 0x000001a000017945 */ /* 0x000fe80003800200 */
[----:B------:R-:W-:Y:S04]  /*07b0*/  BSSY.RELIABLE B0, `(.L_x_13) ;  /* 0x0000015000007945 */ /* 0x000fe80003800100 */
[----:B------:R-:W-:Y:S05]  /*07c0*/  @P3 BRA `(.L_x_14) ;  /* 0x0000000000203947 */ /* 0x000fea0003800000 */
[----:B--234-:R-:W2:Y:S02]  /*07d0*/  LDS R2, [UR8+0x34] ;  /* 0x00003408ff027984 */ /* 0x01cea40008000800 */
[----:B--2---:R-:W-:-:S05]  /*07e0*/  LOP3.LUT R2, R2, 0x38, RZ, 0xb8, !PT ;  /* 0x0000003802027812 */ /* 0x004fca00078eb8ff */
[----:B------:R2:W-:Y:S01]  /*07f0*/  STS [UR8+0x34], R2 ;  /* 0x00003402ff007988 */ /* 0x0005e20008000808 */
[----:B------:R-:W-:Y:S05]  /*0800*/  @P3 BRA `(.L_x_15) ;  /* 0x0000000000203947 */ /* 0x000fea0003800000 */
[----:B--2---:R-:W2:Y:S01]  /*0810*/  LDS R2, [UR8+0x8] ;  /* 0x00000808ff027984 */ /* 0x004ea20008000800 */
[----:B------:R-:W-:-:S05]  /*0820*/  IMAD.MOV.U32 R3, RZ, RZ, 0x780 ;  /* 0x00000780ff037424 */ /* 0x000fca00078e00ff */
[----:B--2---:R-:W-:-:S05]  /*0830*/  LOP3.LUT R2, R2, 0x300, R3, 0xd8, !PT ;  /* 0x0000030002027812 */ /* 0x004fca00078ed803 */
[----:B------:R5:W-:Y:S02]  /*0840*/  STS [UR8+0x8], R2 ;  /* 0x00000802ff007988 */ /* 0x000be40008000808 */
.L_x_14:
[----:B------:R-:W-:Y:S05]  /*0850*/  @P3 BRA `(.L_x_16) ;  /* 0x0000000000283947 */ /* 0x000fea0003800000 */
[----:B--2345:R-:W2:Y:S02]  /*0860*/  LDS R2, [UR8+0x8] ;  /* 0x00000808ff027984 */ /* 0x03cea40008000800 */
[----:B--2---:R-:W-:-:S05]  /*0870*/  LOP3.LUT R2, R2, 0x1800, RZ, 0xb8, !PT ;  /* 0x0000180002027812 */ /* 0x004fca00078eb8ff */
[----:B------:R3:W-:Y:S02]  /*0880*/  STS [UR8+0x8], R2 ;  /* 0x00000802ff007988 */ /* 0x0007e40008000808 */
.L_x_15:
[----:B------:R-:W-:Y:S05]  /*0890*/  @P3 BREAK.RELIABLE B0 ;  /* 0x0000000000003942 */ /* 0x000fea0003800100 */
[----:B------:R-:W-:Y:S05]  /*08a0*/  @P3 BRA `(.L_x_17) ;  /* 0x0000000000243947 */ /* 0x000fea0003800000 */
[----:B------:R-:W4:Y:S01]  /*08b0*/  LDS R3, [UR8+0x8] ;  /* 0x00000808ff037984 */ /* 0x000f220008000800 */
[----:B--23--:R-:W-:-:S05]  /*08c0*/  IMAD.MOV.U32 R2, RZ, RZ, 0x6000 ;  /* 0x00006000ff027424 */ /* 0x00cfca00078e00ff */
[----:B----4-:R-:W-:-:S04]  /*08d0*/  LOP3.LUT R2, R3, 0x6000, R2, 0xd8, !PT ;  /* 0x0000600003027812 */ /* 0x010fc800078ed802 */
[----:B------:R-:W-:-:S05]  /*08e0*/  LOP3.LUT R2, R2, 0x400000, RZ, 0xb8, !PT ;  /* 0x0040000002027812 */ /* 0x000fca00078eb8ff */
[----:B------:R2:W-:Y:S02]  /*08f0*/  STS [UR8+0x8], R2 ;  /* 0x00000802ff007988 */ /* 0x0005e40008000808 */
.L_x_16:
[----:B------:R-:W-:Y:S05]  /*0900*/  BSYNC.RELIABLE B0 ;  /* 0x0000000000007941 */ /* 0x000fea0003800100 */
.L_x_13:
[----:B--2345:R-:W2:Y:S02]  /*0910*/  @!P3 LDS R2, [UR8+0x8] ;  /* 0x00000808ff02b984 */ /* 0x03cea40008000800 */
[----:B--2---:R-:W-:-:S05]  /*0920*/  @!P3 LOP3.LUT R2, R2, 0x8000, RZ, 0xb8, !PT ;  /* 0x000080000202b812 */ /* 0x004fca00078eb8ff */
[----:B------:R4:W-:Y:S02]  /*0930*/  @!P3 STS [UR8+0x8], R2 ;  /* 0x00000802ff00b988 */ /* 0x0009e40008000808 */
.L_x_17:
[----:B------:R-:W-:Y:S05]  /*0940*/  BSYNC.RECONVERGENT B1 ;  /* 0x0000000000017941 */ /* 0x000fea0003800200 */
.L_x_12:
[----:B------:R-:W-:Y:S05]  /*0950*/  WARPSYNC.ALL ;  /* 0x0000000000007948 */ /* 0x000fea0003800000 */
[----:B------:R-:W-:Y:S01]  /*0960*/  NOP ;  /* 0x0000000000007918 */ /* 0x000fe20000000000 */
[----:B------:R-:W-:Y:S05]  /*0970*/  @P0 BRA `(.L_x_18) ;  /* 0x0000000000300947 */ /* 0x000fea0003800000 */
[----:B--234-:R-:W2:Y:S01]  /*0980*/  S2R R2, SR_LANEID ;  /* 0x0000000000027919 */ /* 0x01cea20000000000 */
[----:B------:R-:W-:Y:S05]  /*0990*/  WARPSYNC.ALL ;  /* 0x0000000000007948 */ /* 0x000fea0003800000 */
[----:B------:R-:W-:Y:S01]  /*09a0*/  NOP ;  /* 0x0000000000007918 */ /* 0x000fe20000000000 */
[----:B--2---:R-:W-:-:S05]  /*09b0*/  IMAD.SHL.U32 R5, R2, 0x4, RZ ;  /* 0x0000000402057824 */ /* 0x004fca00078e00ff */
[----:B------:R-:W2:Y:S01]  /*09c0*/  LDS R7, [R5+UR8] ;  /* 0x0000000805077984 */ /* 0x000ea20008000800 */
[----:B------:R-:W-:-:S05]  /*09d0*/  IADD3 R2, P1, PT, R5, UR24, RZ ;  /* 0x0000001805027c10 */ /* 0x000fca000ff3e0ff */
[----:B------:R-:W-:-:S05]  /*09e0*/  IMAD.X R3, RZ, RZ, UR25, P1 ;  /* 0x00000019ff037e24 */ /* 0x000fca00088e06ff */
[----:B--2---:R5:W2:Y:S01]  /*09f0*/  ATOMG.E.EXCH.STRONG.GPU PT, RZ, [R2], R7 ;  /* 0x0000000702ff73a8 */ /* 0x004aa200041ee100 */
[----:B------:R-:W-:-:S04]  /*0a00*/  DEPBAR {5,4,3,2,1,0} ;  /* 0x0000003f0000791a */ /* 0x000fc80000000000 */
[----:B------:R-:W3:Y:S02]  /*0a10*/  CCTL.E.C.LDCU.IV.DEEP [UR24] ;  /* 0x0000000018007540 */ /* 0x000ee40009c08000 */
[----:B---3--:R5:W-:Y:S01]  /*0a20*/  UTMACCTL.IV [UR24] ;  /* 0x00000000180079b9 */ /* 0x008be20008000000 */
[----:B------:R-:W-:Y:S01]  /*0a30*/  NOP ;  /* 0x0000000000007918 */ /* 0x000fe20000000000 */
.L_x_18:
[----:B------:R-:W-:Y:S05]  /*0a40*/  @P0 BRA `(.L_x_19) ;  /* 0x00000000000c0947 */ /* 0x000fea0003800000 */
[----:B------:R0:W-:Y:S01]  /*0a50*/  UTMACMDFLUSH ;  /* 0x00000000000079b7 */ /* 0x0001e20000000000 */
[----:B------:R-:W-:Y:S05]  /*0a60*/  @P0 BRA `(.L_x_19) ;  /* 0x0000000000040947 */ /* 0x000fea0003800000 */
[----:B------:R-:W-:-:S04]  /*0a70*/  DEPBAR.LE SB0, 0x0 ;  /* 0x000080000000791a */ /* 0x000fc80000000000 */
.L_x_19:
[----:B------:R-:W-:Y:S05]  /*0a80*/  WARPSYNC.ALL ;  /* 0x0000000000007948 */ /* 0x000fea0003800000 */
[----:B------:R-:W-:Y:S01]  /*0a90*/  NOP ;  /* 0x0000000000007918 */ /* 0x000fe20000000000 */
[----:B--2---:R-:W-:Y:S06]  /*0aa0*/  BAR.SYNC.DEFER_BLOCKING 0x0 ;  /* 0x0000000000007b1d */ /* 0x004fec0000010000 */
[----:B------:R-:W-:Y:S02]  /*0ab0*/  BSSY.RECONVERGENT B1, `(.L_x_20) ;  /* 0x000000b000017945 */ /* 0x000fe40003800200 */
[----:B------:R-:W-:Y:S06]  /*0ac0*/  BAR.SYNC.DEFER_BLOCKING 0x0 ;  /* 0x0000000000007b1d */ /* 0x000fec0000010000 */
[----:B------:R2:W-:Y:S01]  /*0ad0*/  @!P0 STS [R10], RZ ;  /* 0x000000ff0a008388 */ /* 0x0005e20000000800 */
[----:B------:R-:W-:Y:S01]  /*0ae0*/  NOP ;  /* 0x0000000000007918 */ /* 0x000fe20000000000 */
[----:B------:R-:W-:Y:S05]  /*0af0*/  @P3 BRA `(.L_x_21) ;  /* 0x0000000000183947 */ /* 0x000fea0003800000 */
[----:B---345:R-:W3:Y:S01]  /*0b00*/  LDS R2, [UR8+0x8] ;  /* 0x00000808ff027984 */ /* 0x038ee20008000800 */
[----:B------:R-:W4:Y:S01]  /*0b10*/  LDC.64 R6, c[0x0][0x388] ;  /* 0x0000e200ff067b82 */ /* 0x000f220000000a00 */
[----:B------:R-:W-:Y:S02]  /*0b20*/  IMAD.MOV.U32 R3, RZ, RZ, 0x70 ;  /* 0x00000070ff037424 */ /* 0x000fe400078e00ff */
[----:B----4-:R4:W-:Y:S03]  /*0b30*/  STS.64 [UR8], R6 ;  /* 0x00000006ff007988 */ /* 0x0109e60008000a08 */
[----:B---3--:R-:W-:-:S05]  /*0b40*/  LOP3.LUT R2, R2, 0x10, R3, 0xd8, !PT ;  /* 0x0000001002027812 */ /* 0x008fca00078ed803 */
[----:B------:R4:W-:Y:S02]  /*0b50*/  STS [UR8+0x8], R2 ;  /* 0x00000802ff007988 */ /* 0x0009e40008000808 */
.L_x_21:
[----:B-----5:R-:W-:Y:S05]  /*0b60*/  BSYNC.RECONVERGENT B1 ;  /* 0x0000000000017941 */ /* 0x020fea0003800200 */
.L_x_20:
[----:B------:R-:W-:Y:S04]  /*0b70*/  BSSY.RECONVERGENT B2, `(.L_x_22) ;  /* 0x000000f000027945 */ /* 0x000fe80003800200 */
[----:B------:R-:W-:Y:S04]  /*0b80*/  BSSY.RELIABLE B1, `(.L_x_23) ;  /* 0x000000c000017945 */ /* 0x000fe80003800100 */
[----:B------:R-:W-:Y:S05]  /*0b90*/  @P3 BRA `(.L_x_24) ;  /* 0x0000000000283947 */ /* 0x000fea0003800000 */
[----:B---34-:R-:W3:Y:S01]  /*0ba0*/  LDS R2, [UR8+0x34] ;  /* 0x00003408ff027984 */ /* 0x018ee20008000800 */
[----:B------:R-:W-:Y:S01]  /*0bb0*/  IMAD.MOV.U32 R3, RZ, RZ, 0x3f000000 ;  /* 0x3f000000ff037424 */ /* 0x000fe200078e00ff */
[----:B------:R-:W-:Y:S05]  /*0bc0*/  @P3 BREAK.RELIABLE B1 ;  /* 0x0000000000013942 */ /* 0x000fea0003800100 */
[----:B---3--:R-:W-:-:S05]  /*0bd0*/  LOP3.LUT R2, R2, 0xff000000, R3, 0xb8, !PT ;  /* 0xff00000002027812 */ /* 0x008fca00078eb803 */
[----:B------:R3:W-:Y:S01]  /*0be0*/  STS [UR8+0x34], R2 ;  /* 0x00003402ff007988 */ /* 0x0007e20008000808 */
[----:B------:R-:W-:Y:S05]  /*0bf0*/  @P3 BRA `(.L_x_25) ;  /* 0x0000000000183947 */ /* 0x000fea0003800000 */
[----:B---3--:R-:W3:Y:S01]  /*0c00*/  LDS R2, [UR8+0x38] ;  /* 0x00003808ff027984 */ /* 0x008ee20008000800 */
[----:B------:R-:W-:-:S05]  /*0c10*/  IMAD.MOV.U32 R3, RZ, RZ, 0x7f ;  /* 0x0000007fff037424 */ /* 0x000fca00078e00ff */
[----:B---3--:R-:W-:-:S05]  /*0c20*/  LOP3.LUT R2, R2, 0xff, R3, 0xb8, !PT ;  /* 0x000000ff02027812 */ /* 0x008fca00078eb803 */
[----:B------:R5:W-:Y:S02]  /*0c30*/  STS [UR8+0x38], R2 ;  /* 0x00003802ff007988 */ /* 0x000be40008000808 */
.L_x_24:
[----:B------:R-:W-:Y:S05]  /*0c40*/  BSYNC.RELIABLE B1 ;  /* 0x0000000000017941 */ /* 0x000fea0003800100 */
.L_x_23:
[----:B------:R2:W-:Y:S02]  /*0c50*/  @!P3 STS [UR8+0x20], R11 ;  /* 0x0000200bff00b988 */ /* 0x0005e40008000808 */
.L_x_25:
[----:B------:R-:W-:Y:S05]  /*0c60*/  BSYNC.RECONVERGENT B2 ;  /* 0x0000000000027941 */ /* 0x000fea0003800200 */
.L_x_22:
[----:B------:R-:W-:Y:S05]  /*0c70*/  WARPSYNC.ALL ;  /* 0x0000000000007948 */ /* 0x000fea0003800000 */
[----:B------:R-:W-:Y:S01]  /*0c80*/  NOP ;  /* 0x0000000000007918 */ /* 0x000fe20000000000 */
[----:B------:R-:W2:Y:S01]  /*0c90*/  LDC R5, c[0x0][0x39c] ;  /* 0x0000e700ff057b82 */ /* 0x000ea20000000800 */
[----:B------:R-:W-:Y:S01]  /*0ca0*/  BSSY.RECONVERGENT B2, `(.L_x_26) ;  /* 0x0000010000027945 */ /* 0x000fe20003800200 */
[----:B--2---:R-:W-:-:S05]  /*0cb0*/  VIADD R5, R5, 0xffffffff ;  /* 0xffffffff05057836 */ /* 0x004fca0000000000 */
[----:B------:R2:W-:Y:S01]  /*0cc0*/  @!P3 STS [UR8+0x24], R5 ;  /* 0x00002405ff00b988 */ /* 0x0005e20008000808 */
[----:B------:R-:W-:Y:S05]  /*0cd0*/  @P3 BRA `(.L_x_27) ;  /* 0x0000000000303947 */ /* 0x000fea0003800000 */
[----:B------:R-:W2:Y:S01]  /*0ce0*/  LDS R3, [UR8+0x34] ;  /* 0x00003408ff037984 */ /* 0x000ea20008000800 */
[----:B----4-:R-:W4:Y:S03]  /*0cf0*/  LDC.64 R6, c[0x0][0x3b0] ;  /* 0x0000ec00ff067b82 */ /* 0x010f260000000a00 */
[----:B---3-5:R-:W3:Y:S01]  /*0d00*/  LDS R2, [UR8+0x1c] ;  /* 0x00001c08ff027984 */ /* 0x028ee20008000800 */
        /* <DEDUP_REMOVED lines=9> */
.L_x_27:
[----:B------:R-:W-:Y:S05]  /*0da0*/  BSYNC.RECONVERGENT B2 ;  /* 0x0000000000027941 */ /* 0x000fea0003800200 */
.L_x_26:
[----:B------:R-:W-:Y:S04]  /*0db0*/  BSSY.RECONVERGENT B3, `(.L_x_28) ;  /* 0x000001a000037945 */ /* 0x000fe80003800200 */
[----:B------:R-:W-:Y:S04]  /*0dc0*/  BSSY.RELIABLE B2, `(.L_x_29) ;  /* 0x0000015000027945 */ /* 0x000fe80003800100 */
[----:B------:R-:W-:Y:S05]  /*0dd0*/  @P3 BRA `(.L_x_30) ;  /* 0x0000000000203947 */ /* 0x000fea0003800000 */
[----:B---345:R-:W3:Y:S02]  /*0de0*/  LDS R2, [UR8+0x34] ;  /* 0x00003408ff027984 */ /* 0x038ee40008000800 */
[----:B---3--:R-:W-:-:S05]  /*0df0*/  LOP3.LUT R2, R2, 0x38, RZ, 0xb8, !PT ;  /* 0x0000003802027812 */ /* 0x008fca00078eb8ff */
[----:B------:R3:W-:Y:S01]  /*0e00*/  STS [UR8+0x34], R2 ;  /* 0x00003402ff007988 */ /* 0x0007e20008000808 */
[----:B------:R-:W-:Y:S05]  /*0e10*/  @P3 BRA `(.L_x_31) ;  /* 0x0000000000203947 */ /* 0x000fea0003800000 */
[----:B---3--:R-:W3:Y:S01]  /*0e20*/  LDS R2, [UR8+0x8] ;  /* 0x00000808ff027984 */ /* 0x008ee20008000800 */
[----:B------:R-:W-:-:S05]  /*0e30*/  IMAD.MOV.U32 R3, RZ, RZ, 0x780 ;  /* 0x00000780ff037424 */ /* 0x000fca00078e00ff */
[----:B---3--:R-:W-:-:S05]  /*0e40*/  LOP3.LUT R2, R2, 0x300, R3, 0xd8, !PT ;  /* 0x0000030002027812 */ /* 0x008fca00078ed803 */
[----:B------:R3:W-:Y:S02]  /*0e50*/  STS [UR8+0x8], R2 ;  /* 0x00000802ff007988 */ /* 0x0007e40008000808 */
.L_x_30:
[----:B------:R-:W-:Y:S05]  /*0e60*/  @P3 BRA `(.L_x_32) ;  /* 0x0000000000283947 */ /* 0x000fea0003800000 */
[----:B---345:R-:W3:Y:S02]  /*0e70*/  LDS R2, [UR8+0x8] ;  /* 0x00000808ff027984 */ /* 0x038ee40008000800 */
[----:B---3--:R-:W-:-:S05]  /*0e80*/  LOP3.LUT R2, R2, 0x1800, RZ, 0xb8, !PT ;  /* 0x0000180002027812 */ /* 0x008fca00078eb8ff */
[----:B------:R4:W-:Y:S02]  /*0e90*/  STS [UR8+0x8], R2 ;  /* 0x00000802ff007988 */ /* 0x0009e40008000808 */
.L_x_31:
[----:B------:R-:W-:Y:S05]  /*0ea0*/  @P3 BREAK.RELIABLE B2 ;  /* 0x0000000000023942 */ /* 0x000fea0003800100 */
[----:B------:R-:W-:Y:S05]  /*0eb0*/  @P3 BRA `(.L_x_33) ;  /* 0x0000000000243947 */ /* 0x000fea0003800000 */
[----:B---34-:R-:W3:Y:S01]  /*0ec0*/  LDS R2, [UR8+0x8] ;  /* 0x00000808ff027984 */ /* 0x018ee20008000800 */
[----:B------:R-:W-:-:S05]  /*0ed0*/  IMAD.MOV.U32 R3, RZ, RZ, 0x6000 ;  /* 0x00006000ff037424 */ /* 0x000fca00078e00ff */
[----:B---3--:R-:W-:-:S04]  /*0ee0*/  LOP3.LUT R2, R2, 0x6000, R3, 0xd8, !PT ;  /* 0x0000600002027812 */ /* 0x008fc800078ed803 */
[----:B------:R-:W-:-:S05]  /*0ef0*/  LOP3.LUT R2, R2, 0x400000, RZ, 0xb8, !PT ;  /* 0x0040000002027812 */ /* 0x000fca00078eb8ff */
[----:B------:R3:W-:Y:S02]  /*0f00*/  STS [UR8+0x8], R2 ;  /* 0x00000802ff007988 */ /* 0x0007e40008000808 */
.L_x_32:
[----:B------:R-:W-:Y:S05]  /*0f10*/  BSYNC.RELIABLE B2 ;  /* 0x0000000000027941 */ /* 0x000fea0003800100 */
.L_x_29:
[----:B---345:R-:W3:Y:S02]  /*0f20*/  @!P3 LDS R2, [UR8+0x8] ;  /* 0x00000808ff02b984 */ /* 0x038ee40008000800 */
[----:B---3--:R-:W-:-:S05]  /*0f30*/  @!P3 LOP3.LUT R2, R2, 0x8000, RZ, 0xb8, !PT ;  /* 0x000080000202b812 */ /* 0x008fca00078eb8ff */
[----:B------:R5:W-:Y:S02]  /*0f40*/  @!P3 STS [UR8+0x8], R2 ;  /* 0x00000802ff00b988 */ /* 0x000be40008000808 */
.L_x_33:
[----:B------:R-:W-:Y:S05]  /*0f50*/  BSYNC.RECONVERGENT B3 ;  /* 0x0000000000037941 */ /* 0x000fea0003800200 */
.L_x_28:
[----:B------:R-:W-:Y:S05]  /*0f60*/  WARPSYNC.ALL ;  /* 0x0000000000007948 */ /* 0x000fea0003800000 */
[----:B------:R-:W-:Y:S01]  /*0f70*/  NOP ;  /* 0x0000000000007918 */ /* 0x000fe20000000000 */
[----:B------:R-:W-:-:S04]  /*0f80*/  UIADD3 UR5, UPT, UPT, UR4, 0x80, URZ ;  /* 0x0000008004057890 */ /* 0x000fc8000fffe0ff */
[----:B------:R-:W-:-:S04]  /*0f90*/  UIADD3 UR26, UP0, UPT, UR5, UR20, URZ ;  /* 0x00000014051a7290 */ /* 0x000fc8000ff1e0ff */
[----:B------:R-:W-:Y:S01]  /*0fa0*/  ULEA.HI.X.SX32 UR27, UR5, UR21, 0x1, UP0 ;  /* 0x00000015051b7291 */ /* 0x000fe200080f0eff */
[----:B------:R-:W-:Y:S11]  /*0fb0*/  @P0 BRA `(.L_x_34) ;  /* 0x0000000000300947 */ /* 0x000ff60003800000 */
[----:B---345:R-:W3:Y:S01]  /*0fc0*/  S2R R2, SR_LANEID ;  /* 0x0000000000027919 */ /* 0x038ee20000000000 */
[----:B------:R-:W-:Y:S05]  /*0fd0*/  WARPSYNC.ALL ;  /* 0x0000000000007948 */ /* 0x000fea0003800000 */
[----:B------:R-:W-:Y:S01]  /*0fe0*/  NOP ;  /* 0x0000000000007918 */ /* 0x000fe20000000000 */
[----:B---3--:R-:W-:-:S05]  /*0ff0*/  IMAD.SHL.U32 R6, R2, 0x4, RZ ;  /* 0x0000000402067824 */ /* 0x008fca00078e00ff */
[----:B------:R-:W3:Y:S01]  /*1000*/  LDS R7, [R6+UR8] ;  /* 0x0000000806077984 */ /* 0x000ee20008000800 */
[----:B------:R-:W-:-:S05]  /*1010*/  IADD3 R2, P1, PT, R6, UR26, RZ ;  /* 0x0000001a06027c10 */ /* 0x000fca000ff3e0ff */
[----:B------:R-:W-:-:S05]  /*1020*/  IMAD.X R3, RZ, RZ, UR27, P1 ;  /* 0x0000001bff037e24 */ /* 0x000fca00088e06ff */
[----:B---3--:R3:W4:Y:S01]  /*1030*/  ATOMG.E.EXCH.STRONG.GPU PT, RZ, [R2], R7 ;  /* 0x0000000702ff73a8 */ /* 0x00872200041ee100 */
[----:B------:R-:W-:-:S04]  /*1040*/  DEPBAR {5,4,3,2,1,0} ;  /* 0x0000003f0000791a */ /* 0x000fc80000000000 */
[----:B------:R-:W5:Y:S02]  /*1050*/  CCTL.E.C.LDCU.IV.DEEP [UR26] ;  /* 0x000000001a007540 */ /* 0x000f640009c08000 */
[----:B-----5:R3:W-:Y:S01]  /*1060*/  UTMACCTL.IV [UR26] ;  /* 0x000000001a0079b9 */ /* 0x0207e20008000000 */
[----:B------:R-:W-:Y:S01]  /*1070*/  NOP ;  /* 0x0000000000007918 */ /* 0x000fe20000000000 */
.L_x_34:
[----:B------:R-:W-:Y:S05]  /*1080*/  @P0 BRA `(.L_x_35) ;  /* 0x00000000000c0947 */ /* 0x000fea0003800000 */
[----:B------:R0:W-:Y:S01]  /*1090*/  UTMACMDFLUSH ;  /* 0x00000000000079b7 */ /* 0x0001e20000000000 */
[----:B------:R-:W-:Y:S05]  /*10a0*/  @P0 BRA `(.L_x_35) ;  /* 0x0000000000040947 */ /* 0x000fea0003800000 */
[----:B------:R-:W-:-:S04]  /*10b0*/  DEPBAR.LE SB0, 0x0 ;  /* 0x000080000000791a */ /* 0x000fc80000000000 */
.L_x_35:
[----:B------:R-:W-:Y:S05]  /*10c0*/  WARPSYNC.ALL ;  /* 0x0000000000007948 */ /* 0x000fea0003800000 */
[----:B------:R-:W-:Y:S01]  /*10d0*/  NOP ;  /* 0x0000000000007918 */ /* 0x000fe20000000000 */
[----:B----4-:R-:W-:Y:S06]  /*10e0*/  BAR.SYNC.DEFER_BLOCKING 0x0 ;  /* 0x0000000000007b1d */ /* 0x010fec0000010000 */
[----:B------:R-:W-:Y:S02]  /*10f0*/  BSSY.RECONVERGENT B3, `(.L_x_36) ;  /* 0x000000b000037945 */ /* 0x000fe40003800200 */
[----:B------:R-:W-:Y:S06]  /*1100*/  BAR.SYNC.DEFER_BLOCKING 0x0 ;  /* 0x0000000000007b1d */ /* 0x000fec0000010000 */
[----:B------:R4:W-:Y:S01]  /*1110*/  @!P0 STS [R10], RZ ;  /* 0x000000ff0a008388 */ /* 0x0009e20000000800 */
[----:B------:R-:W-:Y:S01]  /*1120*/  NOP ;  /* 0x0000000000007918 */ /* 0x000fe20000000000 */
[----:B------:R-:W-:Y:S05]  /*1130*/  @P3 BRA `(.L_x_37) ;  /* 0x0000000000183947 */ /* 0x000fea0003800000 */
[----:B---3-5:R-:W3:Y:S01]  /*1140*/  LDS R2, [UR8+0x8] ;  /* 0x00000808ff027984 */ /* 0x028ee20008000800 */
[----:B------:R-:W5:Y:S01]  /*1150*/  LDC.64 R6, c[0x0][0x390] ;  /* 0x0000e400ff067b82 */ /* 0x000f620000000a00 */
[----:B------:R-:W-:Y:S02]  /*1160*/  IMAD.MOV.U32 R3, RZ, RZ, 0x70 ;  /* 0x00000070ff037424 */ /* 0x000fe400078e00ff */
[----:B-----5:R5:W-:Y:S03]  /*1170*/  STS.64 [UR8], R6 ;  /* 0x00000006ff007988 */ /* 0x020be60008000a08 */
[----:B---3--:R-:W-:-:S05]  /*1180*/  LOP3.LUT R2, R2, 0x10, R3, 0xd8, !PT ;  /* 0x0000001002027812 */ /* 0x008fca00078ed803 */
[----:B------:R5:W-:Y:S02]  /*1190*/  STS [UR8+0x8], R2 ;  /* 0x00000802ff007988 */ /* 0x000be40008000808 */
.L_x_37:
[----:B---3--:R-:W-:Y:S05]  /*11a0*/  BSYNC.RECONVERGENT B3 ;  /* 0x0000000000037941 */ /* 0x008fea0003800200 */
.L_x_36:
[----:B------:R-:W-:Y:S04]  /*11b0*/  BSSY.RECONVERGENT B4, `(.L_x_38) ;  /* 0x0000011000047945 */ /* 0x000fe80003800200 */
[----:B------:R-:W-:Y:S04]  /*11c0*/  BSSY.RELIABLE B3, `(.L_x_39) ;  /* 0x000000e000037945 */ /* 0x000fe80003800100 */
[----:B------:R-:W-:Y:S05]  /*11d0*/  @P3 BRA `(.L_x_40) ;  /* 0x0000000000243947 */ /* 0x000fea0003800000 */
[----:B-----5:R-:W3:Y:S01]  /*11e0*/  LDS R2, [UR8+0x34] ;  /* 0x00003408ff027984 */ /* 0x020ee20008000800 */
[----:B------:R-:W-:-:S05]  /*11f0*/  IMAD.MOV.U32 R3, RZ, RZ, 0x3f000000 ;  /* 0x3f000000ff037424 */ /* 0x000fca00078e00ff */
[----:B---3--:R-:W-:-:S05]  /*1200*/  LOP3.LUT R2, R2, 0xff000000, R3, 0xb8, !PT ;  /* 0xff00000002027812 */ /* 0x008fca00078eb803 */
[----:B------:R3:W-:Y:S01]  /*1210*/  STS [UR8+0x34], R2 ;  /* 0x00003402ff007988 */ /* 0x0007e20008000808 */
[----:B------:R-:W-:Y:S05]  /*1220*/  @P3 BRA `(.L_x_41) ;  /* 0x00000000001c3947 */ /* 0x000fea0003800000 */
[----:B---3--:R-:W3:Y:S01]  /*1230*/  LDS R2, [UR8+0x38] ;  /* 0x00003808ff027984 */ /* 0x008ee20008000800 */
[----:B------:R-:W-:-:S05]  /*1240*/  IMAD.MOV.U32 R3, RZ, RZ, 0x7f ;  /* 0x0000007fff037424 */ /* 0x000fca00078e00ff */
[----:B---3--:R-:W-:-:S05]  /*1250*/  LOP3.LUT R2, R2, 0xff, R3, 0xb8, !PT ;  /* 0x000000ff02027812 */ /* 0x008fca00078eb803 */
[----:B------:R3:W-:Y:S02]  /*1260*/  STS [UR8+0x38], R2 ;  /* 0x00003802ff007988 */ /* 0x0007e40008000808 */
.L_x_40:
[----:B------:R-:W-:Y:S05]  /*1270*/  @P3 BREAK.RELIABLE B3 ;  /* 0x0000000000033942 */ /* 0x000fea0003800100 */
[----:B------:R-:W-:Y:S05]  /*1280*/  @P3 BRA `(.L_x_42) ;  /* 0x00000000000c3947 */ /* 0x000fea0003800000 */
[----:B------:R2:W-:Y:S02]  /*1290*/  STS [UR8+0x20], R5 ;  /* 0x00002005ff007988 */ /* 0x0005e40008000808 */
.L_x_41:
[----:B------:R-:W-:Y:S05]  /*12a0*/  BSYNC.RELIABLE B3 ;  /* 0x0000000000037941 */ /* 0x000fea0003800100 */
.L_x_39:
[----:B------:R2:W-:Y:S02]  /*12b0*/  @!P3 STS [UR8+0x24], R4 ;  /* 0x00002404ff00b988 */ /* 0x0005e40008000808 */
.L_x_42:
[----:B------:R-:W-:Y:S05]  /*12c0*/  BSYNC.RECONVERGENT B4 ;  /* 0x0000000000047941 */ /* 0x000fea0003800200 */
.L_x_38:
[----:B------:R-:W-:Y:S05]  /*12d0*/  WARPSYNC.ALL ;  /* 0x0000000000007948 */ /* 0x000fea0003800000 */
[----:B------:R-:W-:Y:S01]  /*12e0*/  NOP ;  /* 0x0000000000007918 */ /* 0x000fe20000000000 */
[----:B------:R-:W-:Y:S04]  /*12f0*/  BSSY.RECONVERGENT B4, `(.L_x_43) ;  /* 0x000000e000047945 */ /* 0x000fe80003800200 */
[----:B------:R-:W-:Y:S05]  /*1300*/  @P3 BRA `(.L_x_44) ;  /* 0x0000000000303947 */ /* 0x000fea0003800000 */
[----:B------:R-:W2:Y:S02]  /*1310*/  LDS R3, [UR8+0x34] ;  /* 0x00003408ff037984 */ /* 0x000ea40008000800 */
[----:B--2---:R-:W2:Y:S02]  /*1320*/  LDC.64 R4, c[0x0][0x3b8] ;  /* 0x0000ee00ff047b82 */ /* 0x004ea40000000a00 */
[----:B---3-5:R-:W3:Y:S01]  /*1330*/  LDS R2, [UR8+0x1c] ;  /* 0x00001c08ff027984 */ /* 0x028ee20008000800 */
[C---:B--2---:R-:W-:Y:S01]  /*1340*/  SHF.L.U64.HI R5, R4.reuse, 0x1, R5 ;  /* 0x0000000104057819 */ /* 0x044fe20000010205 */
[----:B------:R-:W-:-:S03]  /*1350*/  IMAD.SHL.U32 R4, R4, 0x2, RZ ;  /* 0x0000000204047824 */ /* 0x000fc600078e00ff */
[--C-:B------:R-:W-:Y:S02]  /*1360*/  SHF.R.U32.HI R7, RZ, 0x4, R5.reuse ;  /* 0x00000004ff077819 */ /* 0x100fe40000011605 */
[----:B------:R-:W-:-:S05]  /*1370*/  SHF.R.U64 R4, R4, 0x4, R5 ;  /* 0x0000000404047819 */ /* 0x000fca0000001205 */
[----:B------:R2:W-:Y:S01]  /*1380*/  STS [UR8+0xc], R4 ;  /* 0x00000c04ff007988 */ /* 0x0005e20008000808 */
[----:B------:R-:W-:Y:S02]  /*1390*/  LOP3.LUT R3, R3, 0x7, RZ, 0xb8, !PT ;  /* 0x0000000703037812 */ /* 0x000fe400078eb8ff */
[----:B---3--:R-:W-:-:S03]  /*13a0*/  LOP3.LUT R2, R2, 0xf, R7, 0xb8, !PT ;  /* 0x0000000f02027812 */ /* 0x008fc600078eb807 */
[----:B------:R2:W-:Y:S04]  /*13b0*/  STS [UR8+0x34], R3 ;  /* 0x00003403ff007988 */ /* 0x0005e80008000808 */
[----:B------:R2:W-:Y:S02]  /*13c0*/  STS [UR8+0x1c], R2 ;  /* 0x00001c02ff007988 */ /* 0x0005e40008000808 */
.L_x_44:
[----:B------:R-:W-:Y:S05]  /*13d0*/  BSYNC.RECONVERGENT B4 ;  /* 0x0000000000047941 */ /* 0x000fea0003800200 */
.L_x_43:
[----:B------:R-:W-:Y:S04]  /*13e0*/  BSSY.RECONVERGENT B5, `(.L_x_45) ;  /* 0x000001a000057945 */ /* 0x000fe80003800200 */
[----:B------:R-:W-:Y:S04]  /*13f0*/  BSSY.RELIABLE B4, `(.L_x_46) ;  /* 0x0000015000047945 */ /* 0x000fe80003800100 */
[----:B------:R-:W-:Y:S05]  /*1400*/  @P3 BRA `(.L_x_47) ;  /* 0x0000000000203947 */ /* 0x000fea0003800000 */
[----:B--23-5:R-:W2:Y:S02]  /*1410*/  LDS R2, [UR8+0x34] ;  /* 0x00003408ff027984 */ /* 0x02cea40008000800 */
[----:B--2---:R-:W-:-:S05]  /*1420*/  LOP3.LUT R2, R2, 0x38, RZ, 0xb8, !PT ;  /* 0x0000003802027812 */ /* 0x004fca00078eb8ff */
[----:B------:R2:W-:Y:S01]  /*1430*/  STS [UR8+0x34], R2 ;  /* 0x00003402ff007988 */ /* 0x0005e20008000808 */
[----:B------:R-:W-:Y:S05]  /*1440*/  @P3 BRA `(.L_x_48) ;  /* 0x0000000000203947 */ /* 0x000fea0003800000 */
[----:B--2---:R-:W2:Y:S01]  /*1450*/  LDS R2, [UR8+0x8] ;  /* 0x00000808ff027984 */ /* 0x004ea20008000800 */
[----:B------:R-:W-:-:S05]  /*1460*/  IMAD.MOV.U32 R3, RZ, RZ, 0x780 ;  /* 0x00000780ff037424 */ /* 0x000fca00078e00ff */
[----:B--2---:R-:W-:-:S05]  /*1470*/  LOP3.LUT R2, R2, 0x300, R3, 0xd8, !PT ;  /* 0x0000030002027812 */ /* 0x004fca00078ed803 */
[----:B------:R2:W-:Y:S02]  /*1480*/  STS [UR8+0x8], R2 ;  /* 0x00000802ff007988 */ /* 0x0005e40008000808 */
.L_x_47:
[----:B------:R-:W-:Y:S05]  /*1490*/  @P3 BRA `(.L_x_49) ;  /* 0x0000000000283947 */ /* 0x000fea0003800000 */
[----:B--23-5:R-:W2:Y:S02]  /*14a0*/  LDS R2, [UR8+0x8] ;  /* 0x00000808ff027984 */ /* 0x02cea40008000800 */
[----:B--2---:R-:W-:-:S05]  /*14b0*/  LOP3.LUT R2, R2, 0x1800, RZ, 0xb8, !PT ;  /* 0x0000180002027812 */ /* 0x004fca00078eb8ff */
[----:B------:R3:W-:Y:S02]  /*14c0*/  STS [UR8+0x8], R2 ;  /* 0x00000802ff007988 */ /* 0x0007e40008000808 */
.L_x_48:
[----:B------:R-:W-:Y:S05]  /*14d0*/  @P3 BREAK.RELIABLE B4 ;  /* 0x0000000000043942 */ /* 0x000fea0003800100 */
[----:B------:R-:W-:Y:S05]  /*14e0*/  @P3 BRA `(.L_x_50) ;  /* 0x0000000000243947 */ /* 0x000fea0003800000 */
[----:B--23--:R-:W2:Y:S01]  /*14f0*/  LDS R2, [UR8+0x8] ;  /* 0x00000808ff027984 */ /* 0x00cea20008000800 */
[----:B------:R-:W-:-:S05]  /*1500*/  IMAD.MOV.U32 R3, RZ, RZ, 0x6000 ;  /* 0x00006000ff037424 */ /* 0x000fca00078e00ff */
[----:B--2---:R-:W-:-:S04]  /*1510*/  LOP3.LUT R2, R2, 0x6000, R3, 0xd8, !PT ;  /* 0x0000600002027812 */ /* 0x004fc800078ed803 */
[----:B------:R-:W-:-:S05]  /*1520*/  LOP3.LUT R2, R2, 0x400000, RZ, 0xb8, !PT ;  /* 0x0040000002027812 */ /* 0x000fca00078eb8ff */
[----:B------:R2:W-:Y:S02]  /*1530*/  STS [UR8+0x8], R2 ;  /* 0x00000802ff007988 */ /* 0x0005e40008000808 */
.L_x_49:
[----:B------:R-:W-:Y:S05]  /*1540*/  BSYNC.RELIABLE B4 ;  /* 0x0000000000047941 */ /* 0x000fea0003800100 */
.L_x_46:
[----:B--23-5:R-:W2:Y:S02]  /*1550*/  @!P3 LDS R2, [UR8+0x8] ;  /* 0x00000808ff02b984 */ /* 0x02cea40008000800 */
[----:B--2---:R-:W-:-:S05]  /*1560*/  @!P3 LOP3.LUT R2, R2, 0x8000, RZ, 0xb8, !PT ;  /* 0x000080000202b812 */ /* 0x004fca00078eb8ff */
[----:B------:R5:W-:Y:S02]  /*1570*/  @!P3 STS [UR8+0x8], R2 ;  /* 0x00000802ff00b988 */ /* 0x000be40008000808 */
.L_x_50:
[----:B------:R-:W-:Y:S05]  /*1580*/  BSYNC.RECONVERGENT B5 ;  /* 0x0000000000057941 */ /* 0x000fea0003800200 */
.L_x_45:
[----:B------:R-:W-:Y:S05]  /*1590*/  WARPSYNC.ALL ;  /* 0x0000000000007948 */ /* 0x000fea0003800000 */
[----:B------:R-:W-:Y:S01]  /*15a0*/  NOP ;  /* 0x0000000000007918 */ /* 0x000fe20000000000 */
[----:B------:R-:W-:-:S04]  /*15b0*/  UIADD3 UR4, UPT, UPT, UR4, 0x100, URZ ;  /* 0x0000010004047890 */ /* 0x000fc8000fffe0ff */
[----:B------:R-:W-:-:S04]  /*15c0*/  UIADD3 UR20, UP0, UPT, UR4, UR20, URZ ;  /* 0x0000001404147290 */ /* 0x000fc8000ff1e0ff */
[----:B------:R-:W-:Y:S01]  /*15d0*/  ULEA.HI.X.SX32 UR21, UR4, UR21, 0x1, UP0 ;  /* 0x0000001504157291 */ /* 0x000fe200080f0eff */
[----:B------:R-:W-:Y:S11]  /*15e0*/  @P0 BRA `(.L_x_51) ;  /* 0x0000000000300947 */ /* 0x000ff60003800000 */
[----:B--23-5:R-:W2:Y:S01]  /*15f0*/  S2R R2, SR_LANEID ;  /* 0x0000000000027919 */ /* 0x02cea20000000000 */
[----:B------:R-:W-:Y:S05]  /*1600*/  WARPSYNC.ALL ;  /* 0x0000000000007948 */ /* 0x000fea0003800000 */
[----:B------:R-:W-:Y:S01]  /*1610*/  NOP ;  /* 0x0000000000007918 */ /* 0x000fe20000000000 */
[----:B--2---:R-:W-:-:S05]  /*1620*/  IMAD.SHL.U32 R4, R2, 0x4, RZ ;  /* 0x0000000402047824 */ /* 0x004fca00078e00ff */
[----:B------:R-:W2:Y:S01]  /*1630*/  LDS R5, [R4+UR8] ;  /* 0x0000000804057984 */ /* 0x000ea20008000800 */
[----:B------:R-:W-:-:S05]  /*1640*/  IADD3 R2, P1, PT, R4, UR20, RZ ;  /* 0x0000001404027c10 */ /* 0x000fca000ff3e0ff */
[----:B------:R-:W-:-:S05]  /*1650*/  IMAD.X R3, RZ, RZ, UR21, P1 ;  /* 0x00000015ff037e24 */ /* 0x000fca00088e06ff */
[----:B--2---:R2:W3:Y:S01]  /*1660*/  ATOMG.E.EXCH.STRONG.GPU PT, RZ, [R2], R5 ;  /* 0x0000000502ff73a8 */ /* 0x0044e200041ee100 */
[----:B------:R-:W-:-:S04]  /*1670*/  DEPBAR {5,4,3,2,1,0} ;  /* 0x0000003f0000791a */ /* 0x000fc80000000000 */
[----:B------:R-:W5:Y:S02]  /*1680*/  CCTL.E.C.LDCU.IV.DEEP [UR20] ;  /* 0x0000000014007540 */ /* 0x000f640009c08000 */
[----:B-----5:R2:W-:Y:S01]  /*1690*/  UTMACCTL.IV [UR20] ;  /* 0x00000000140079b9 */ /* 0x0205e20008000000 */
[----:B------:R-:W-:Y:S01]  /*16a0*/  NOP ;  /* 0x0000000000007918 */ /* 0x000fe20000000000 */
.L_x_51:
[----:B------:R-:W-:Y:S05]  /*16b0*/  @P0 BRA `(.L_x_52) ;  /* 0x00000000000c0947 */ /* 0x000fea0003800000 */
[----:B------:R0:W-:Y:S01]  /*16c0*/  UTMACMDFLUSH ;  /* 0x00000000000079b7 */ /* 0x0001e20000000000 */
[----:B------:R-:W-:Y:S05]  /*16d0*/  @P0 BRA `(.L_x_52) ;  /* 0x0000000000040947 */ /* 0x000fea0003800000 */
[----:B------:R-:W-:-:S04]  /*16e0*/  DEPBAR.LE SB0, 0x0 ;  /* 0x000080000000791a */ /* 0x000fc80000000000 */
.L_x_52:
[----:B------:R-:W-:Y:S05]  /*16f0*/  WARPSYNC.ALL ;  /* 0x0000000000007948 */ /* 0x000fea0003800000 */
[----:B------:R-:W-:Y:S01]  /*1700*/  NOP ;  /* 0x0000000000007918 */ /* 0x000fe20000000000 */
[----:B---3--:R-:W-:Y:S01]  /*1710*/  BAR.SYNC.DEFER_BLOCKING 0x0 ;  /* 0x0000000000007b1d */ /* 0x008fe20000010000 */
[----:B--2--5:R-:W-:Y:S01]  /*1720*/  SHF.R.U32.HI R2, RZ, 0x5, R0 ;  /* 0x00000005ff027819 */ /* 0x024fe20000011600 */
[----:B------:R-:W-:-:S03]  /*1730*/  USHF.L.U32 UR15, UR15, 0x7, URZ ;  /* 0x000000070f0f7899 */ /* 0x000fc600080006ff */
[----:B------:R-:W-:Y:S01]  /*1740*/  R2UR UR22, R2 ;  /* 0x00000000021672ca */ /* 0x000fe200000e0000 */
[----:B------:R-:W-:Y:S01]  /*1750*/  VOTEU.ALL UP0, P3 ;  /* 0x0000000000ff7886 */ /* 0x000fe20001800000 */
[----:B------:R-:W-:Y:S01]  /*1760*/  UMOV UR4, 0x1 ;  /* 0x0000000100047882 */ /* 0x000fe20000000000 */
[----:B------:R-:W-:Y:S01]  /*1770*/  VOTEU.ALL UP1, P3 ;  /* 0x0000000000ff7886 */ /* 0x000fe20001820000 */
[----:B------:R-:W-:Y:S02]  /*1780*/  BSSY.RECONVERGENT B5, `(.L_x_53) ;  /* 0x0000018000057945 */ /* 0x000fe40003800200 */
[----:B------:R-:W-:-:S04]  /*1790*/  @!UP0 UIADD3 UR10, UPT, UPT, -UR4, 0x100000, URZ ;  /* 0x00100000040a8890 */ /* 0x000fc8000fffe1ff */
[----:B------:R-:W-:Y:S02]  /*17a0*/  @!UP0 USHF.L.U32 UR11, UR10, 0xb, URZ ;  /* 0x0000000b0a0b8899 */ /* 0x000fe400080006ff */
[----:B------:R-:W-:Y:S02]  /*17b0*/  @!UP0 USHF.L.U32 UR10, UR10, 0x1, URZ ;  /* 0x000000010a0a8899 */ /* 0x000fe400080006ff */
[----:B------:R-:W-:-:S04]  /*17c0*/  @!UP0 UIADD3 UR4, UPT, UPT, -UR4, 0x100000, URZ ;  /* 0x0010000004048890 */ /* 0x000fc8000fffe1ff */
[----:B------:R-:W-:Y:S02]  /*17d0*/  @!UP0 USHF.L.U32 UR5, UR4, 0xb, URZ ;  /* 0x0000000b04058899 */ /* 0x000fe400080006ff */
[----:B------:R-:W-:Y:S01]  /*17e0*/  @!UP0 USHF.L.U32 UR4, UR4, 0x1, URZ ;  /* 0x0000000104048899 */ /* 0x000fe200080006ff */
[----:B------:R-:W-:Y:S01]  /*17f0*/  VOTEU.ALL UP0, P3 ;  /* 0x0000000000ff7886 */ /* 0x000fe20001800000 */
[----:B------:R-:W2:Y:S04]  /*1800*/  FENCE.VIEW.ASYNC.S ;  /* 0x00000000000073c6 */ /* 0x000ea80000000000 */
[----:B--2---:R2:W3:Y:S06]  /*1810*/  @!UP0 SYNCS.EXCH.64 URZ, [UR8+0x20000], UR10 ;  /* 0x0200000a08ff85b2 */ /* 0x0044ec0008000100 */
[----:B------:R2:W3:Y:S02]  /*1820*/  @!UP1 SYNCS.EXCH.64 URZ, [UR8+0x20020], UR4 ;  /* 0x0200200408ff95b2 */ /* 0x0004e40008000100 */
[----:B---3--:R-:W-:Y:S06]  /*1830*/  BAR.SYNC.DEFER_BLOCKING 0x0 ;  /* 0x0000000000007b1d */ /* 0x008fec0000010000 */
[----:B------:R-:W-:Y:S05]  /*1840*/  @P3 BRA `(.L_x_54) ;  /* 0x00000000002c3947 */ /* 0x000fea0003800000 */
[----:B--2---:R-:W-:Y:S02]  /*1850*/  UMOV UR4, 0x1 ;  /* 0x0000000100047882 */ /* 0x004fe40000000000 */
[----:B------:R-:W-:-:S04]  /*1860*/  UIADD3 UR10, UPT, UPT, -UR4, 0x100000, URZ ;  /* 0x00100000040a7890 */ /* 0x000fc8000fffe1ff */
[----:B------:R-:W-:Y:S02]  /*1870*/  USHF.L.U32 UR11, UR10, 0xb, URZ ;  /* 0x0000000b0a0b7899 */ /* 0x000fe400080006ff */
[----:B------:R-:W-:Y:S02]  /*1880*/  USHF.L.U32 UR10, UR10, 0x1, URZ ;  /* 0x000000010a0a7899 */ /* 0x000fe400080006ff */
[----:B------:R-:W-:-:S04]  /*1890*/  UIADD3 UR4, UPT, UPT, -UR4, 0x100000, URZ ;  /* 0x0010000004047890 */ /* 0x000fc8000fffe1ff */
[----:B------:R-:W-:Y:S02]  /*18a0*/  USHF.L.U32 UR5, UR4, 0xb, URZ ;  /* 0x0000000b04057899 */ /* 0x000fe400080006ff */
[----:B------:R-:W-:Y:S01]  /*18b0*/  USHF.L.U32 UR4, UR4, 0x1, URZ ;  /* 0x0000000104047899 */ /* 0x000fe200080006ff */
[----:B------:R-:W2:Y:S03]  /*18c0*/  FENCE.VIEW.ASYNC.S ;  /* 0x00000000000073c6 */ /* 0x000ea60000000000 */
[----:B--2---:R3:W5:Y:S08]  /*18d0*/  SYNCS.EXCH.64 URZ, [UR8+0x20008], UR10 ;  /* 0x0200080a08ff75b2 */ /* 0x0047700008000100 */
[----:B------:R3:W2:Y:S02]  /*18e0*/  SYNCS.EXCH.64 URZ, [UR8+0x20028], UR4 ;  /* 0x0200280408ff75b2 */ /* 0x0006a40008000100 */
[----:B---3--:R-:W-:Y:S01]  /*18f0*/  NOP ;  /* 0x0000000000007918 */ /* 0x008fe20000000000 */
.L_x_54:
[----:B--2---:R-:W-:Y:S05]  /*1900*/  BSYNC.RECONVERGENT B5 ;  /* 0x0000000000057941 */ /* 0x004fea0003800200 */
.L_x_53:
[----:B-----5:R-:W-:Y:S06]  /*1910*/  BAR.SYNC.DEFER_BLOCKING 0x0 ;  /* 0x0000000000007b1d */ /* 0x020fec0000010000 */
[----:B------:R-:W-:Y:S04]  /*1920*/  BSSY.RECONVERGENT B5, `(.L_x_55) ;  /* 0x000000d000057945 */ /* 0x000fe80003800200 */
[----:B------:R-:W-:Y:S05]  /*1930*/  @P3 BRA `(.L_x_56) ;  /* 0x00000000002c3947 */ /* 0x000fea0003800000 */
[----:B------:R-:W-:Y:S02]  /*1940*/  UMOV UR4, 0x1 ;  /* 0x0000000100047882 */ /* 0x000fe40000000000 */
[----:B------:R-:W-:-:S04]  /*1950*/  UIADD3 UR10, UPT, UPT, -UR4, 0x100000, URZ ;  /* 0x00100000040a7890 */ /* 0x000fc8000fffe1ff */
[----:B------:R-:W-:Y:S02]  /*1960*/  USHF.L.U32 UR11, UR10, 0xb, URZ ;  /* 0x0000000b0a0b7899 */ /* 0x000fe400080006ff */
[----:B------:R-:W-:Y:S02]  /*1970*/  USHF.L.U32 UR10, UR10, 0x1, URZ ;  /* 0x000000010a0a7899 */ /* 0x000fe400080006ff */
[----:B------:R-:W-:-:S04]  /*1980*/  UIADD3 UR4, UPT, UPT, -UR4, 0x100000, URZ ;  /* 0x0010000004047890 */ /* 0x000fc8000fffe1ff */
[----:B------:R-:W-:Y:S02]  /*1990*/  USHF.L.U32 UR5, UR4, 0xb, URZ ;  /* 0x0000000b04057899 */ /* 0x000fe400080006ff */
[----:B------:R-:W-:Y:S01]  /*19a0*/  USHF.L.U32 UR4, UR4, 0x1, URZ ;  /* 0x0000000104047899 */ /* 0x000fe200080006ff */
[----:B------:R-:W2:Y:S03]  /*19b0*/  FENCE.VIEW.ASYNC.S ;  /* 0x00000000000073c6 */ /* 0x000ea60000000000 */
[----:B--2---:R2:W3:Y:S08]  /*19c0*/  SYNCS.EXCH.64 URZ, [UR8+0x20010], UR10 ;  /* 0x0200100a08ff75b2 */ /* 0x0044f00008000100 */
[----:B------:R2:W5:Y:S01]  /*19d0*/  SYNCS.EXCH.64 URZ, [UR8+0x20030], UR4 ;  /* 0x0200300408ff75b2 */ /* 0x0005620008000100 */
[----:B------:R-:W-:Y:S01]  /*19e0*/  NOP ;  /* 0x0000000000007918 */ /* 0x000fe20000000000 */
.L_x_56:
[----:B--2---:R-:W-:Y:S05]  /*19f0*/  BSYNC.RECONVERGENT B5 ;  /* 0x0000000000057941 */ /* 0x004fea0003800200 */
.L_x_55:
[----:B---3-5:R-:W-:Y:S01]  /*1a00*/  BAR.SYNC.DEFER_BLOCKING 0x0 ;  /* 0x0000000000007b1d */ /* 0x028fe20000010000 */
[----:B------:R-:W-:Y:S01]  /*1a10*/  UIADD3 UR12, UPT, UPT, UR8, 0x20020, URZ ;  /* 0x00020020080c7890 */ /* 0x000fe2000fffe0ff */
[----:B------:R-:W-:Y:S01]  /*1a20*/  ISETP.GE.AND P0, PT, R12, 0x1, PT ;  /* 0x000000010c00780c */ /* 0x000fe20003f06270 */
[----:B------:R-:W-:-:S03]  /*1a30*/  USHF.L.U32 UR19, UR7, 0x7, URZ ;  /* 0x0000000707137899 */ /* 0x000fc600080006ff */
        /* <DEDUP_REMOVED lines=13> */
.L_x_58:
[----:B--2---:R-:W-:Y:S05]  /*1b10*/  BSYNC.RECONVERGENT B5 ;  /* 0x0000000000057941 */ /* 0x004fea0003800200 */
.L_x_57:
[----:B------:R-:W-:Y:S05]  /*1b20*/  @!P0 BRA `(.L_x_59) ;  /* 0x0000000800748947 */ /* 0x000fea0003800000 */
[----:B---3-5:R-:W-:Y:S01]  /*1b30*/  BAR.SYNC.DEFER_BLOCKING 0x0 ;  /* 0x0000000000007b1d */ /* 0x028fe20000010000 */
[----:B------:R-:W-:Y:S01]  /*1b40*/  @!P3 IMAD.MOV.U32 R2, RZ, RZ, 0x8000 ;  /* 0x00008000ff02b424 */ /* 0x000fe200078e00ff */
[----:B------:R-:W-:Y:S02]  /*1b50*/  ELECT P1, URZ, PT ;  /* 0x0000000000ff782f */ /* 0x000fe40003820000 */
[----:B------:R-:W-:Y:S02]  /*1b60*/  ELECT P0, URZ, PT ;  /* 0x0000000000ff782f */ /* 0x000fe40003800000 */
[C---:B------:R-:W-:Y:S01]  /*1b70*/  ISETP.LT.U32.AND P1, PT, R132.reuse, 0x20, P1 ;  /* 0x000000208400780c */ /* 0x040fe20000f21070 */
[----:B------:R-:W-:Y:S01]  /*1b80*/  UMOV UR11, UR19 ;  /* 0x00000013000b7c82 */ /* 0x000fe20008000000 */
[----:B------:R-:W-:Y:S01]  /*1b90*/  ISETP.LT.U32.AND P0, PT, R132, 0x20, P0 ;  /* 0x000000208400780c */ /* 0x000fe20000701070 */
[----:B------:R-:W-:Y:S01]  /*1ba0*/  UIADD3 UR4, UPT, UPT, UR8, 0x10000, URZ ;  /* 0x0001000008047890 */ /* 0x000fe2000fffe0ff */
[----:B------:R-:W-:-:S09]  /*1bb0*/  UMOV UR7, UR15 ;  /* 0x0000000f00077c82 */ /* 0x000fd20008000000 */
[----:B------:R-:W-:Y:S01]  /*1bc0*/  VOTEU.ANY UP0, P1 ;  /* 0x0000000000ff7886 */ /* 0x000fe20000800100 */
[----:B------:R-:W-:Y:S01]  /*1bd0*/  VOTEU.ANY UP2, P1 ;  /* 0x0000000000ff7886 */ /* 0x000fe20000840100 */
[----:B------:R-:W-:Y:S01]  /*1be0*/  VOTEU.ANY UP1, P0 ;  /* 0x0000000000ff7886 */ /* 0x000fe20000020100 */
[----:B------:R-:W-:Y:S01]  /*1bf0*/  VOTEU.ANY UP3, P0 ;  /* 0x0000000000ff7886 */ /* 0x000fe20000060100 */
[----:B------:R2:W-:Y:S01]  /*1c00*/  @!P3 SYNCS.ARRIVE.TRANS64 RZ, [UR8+0x20000], R2 ;  /* 0x02000002ffffb9a7 */ /* 0x0005e20008000008 */
[----:B------:R3:W-:Y:S06]  /*1c10*/  MEMBAR.ALL.CTA ;  /* 0x0000000000007992 */ /* 0x0007ec0000008000 */
[----:B---3--:R-:W3:Y:S01]  /*1c20*/  FENCE.VIEW.ASYNC.S ;  /* 0x00000000000073c6 */ /* 0x008ee20000000000 */
[----:B------:R-:W-:Y:S01]  /*1c30*/  @UP0 UIADD3 UR9, UPT, UPT, UR8, 0x20000, URZ ;  /* 0x0002000008090890 */ /* 0x000fe2000fffe0ff */
[----:B------:R-:W-:Y:S01]  /*1c40*/  @UP0 UMOV UR10, URZ ;  /* 0x000000ff000a0c82 */ /* 0x000fe20008000000 */
[----:B------:R-:W-:Y:S01]  /*1c50*/  @UP1 UIADD3 UR5, UPT, UPT, UR8, 0x20000, URZ ;  /* 0x0002000008051890 */ /* 0x000fe2000fffe0ff */
[----:B------:R-:W-:Y:S01]  /*1c60*/  @UP1 UMOV UR6, URZ ;  /* 0x000000ff00061c82 */ /* 0x000fe20008000000 */
[----:B------:R-:W-:Y:S01]  /*1c70*/  UISETP.NE.U32.AND UP0, UPT, UR22, URZ, UPT ;  /* 0x000000ff1600728c */ /* 0x000fe2000bf05070 */
[----:B---3--:R-:W-:Y:S06]  /*1c80*/  BAR.SYNC.DEFER_BLOCKING 0x0 ;  /* 0x0000000000007b1d */ /* 0x008fec0000010000 */
[----:B------:R2:W-:Y:S02]  /*1c90*/  @UP2 UTMALDG.2D [UR8], [UR24] ;  /* 0x00000008180025b4 */ /* 0x0005e40008008000 */
[----:B------:R-:W-:Y:S06]  /*1ca0*/  BAR.SYNC.DEFER_BLOCKING 0x0 ;  /* 0x0000000000007b1d */ /* 0x000fec0000010000 */
[----:B------:R2:W-:Y:S02]  /*1cb0*/  @UP3 UTMALDG.2D [UR4], [UR26] ;  /* 0x000000041a0035b4 */ /* 0x0005e40008008000 */
[----:B------:R-:W-:Y:S06]  /*1cc0*/  BAR.SYNC.DEFER_BLOCKING 0x0 ;  /* 0x0000000000007b1d */ /* 0x000fec0000010000 */
[----:B------:R-:W3:Y:S02]  /*1cd0*/  SYNCS.PHASECHK.TRANS64.TRYWAIT P0, [UR8+0x20000], RZ ;  /* 0x020000ffff0075a7 */ /* 0x000ee40008001108 */
[----:B--23--:R-:W-:Y:S05]  /*1ce0*/  @!P0 BRA `(.L_x_60) ;  /* 0x0000001000d08947 */ /* 0x00cfea0003800000 */
.L_x_78:
[----:B------:R-:W-:Y:S05]  /*1cf0*/  BRA.U UP0, `(.L_x_61) ;  /* 0x0000000100747547 */ /* 0x000fea000b800000 */
[----:B------:R-:W-:Y:S02]  /*1d00*/  USHF.R.U32.HI UR6, URZ, 0x4, UR8 ;  /* 0x00000004ff067899 */ /* 0x000fe40008011608 */
[----:B------:R-:W-:Y:S02]  /*1d10*/  USHF.R.U32.HI UR10, URZ, 0x4, UR4 ;  /* 0x00000004ff0a7899 */ /* 0x000fe40008011604 */
[----:B------:R-:W-:Y:S02]  /*1d20*/  USGXT.U32 UR6, UR6, 0xe ;  /* 0x0000000e0606789a */ /* 0x000fe40008000000 */
[----:B------:R-:W-:Y:S02]  /*1d30*/  USGXT.U32 UR10, UR10, 0xe ;  /* 0x0000000e0a0a789a */ /* 0x000fe40008000000 */
[----:B------:R-:W-:Y:S02]  /*1d40*/  UIADD3 UR34, UP0, UPT, UR6, 0x2, URZ ;  /* 0x0000000206227890 */ /* 0x000fe4000ff1e0ff */
[----:B------:R-:W-:Y:S01]  /*1d50*/  UIADD3 UR32, UP1, UPT, UR10, 0x2, URZ ;  /* 0x000000020a207890 */ /* 0x000fe2000ff3e0ff */
[----:B------:R-:W-:Y:S01]  /*1d60*/  UMOV UR4, URZ ;  /* 0x000000ff00047c82 */ /* 0x000fe20008000000 */
[----:B------:R-:W-:Y:S01]  /*1d70*/  UMOV UR5, URZ ;  /* 0x000000ff00057c82 */ /* 0x000fe20008000000 */
[----:B------:R-:W-:-:S02]  /*1d80*/  UIADD3.X UR35, UPT, UPT, UR4, 0x40004040, URZ, UP0, !UPT ;  /* 0x4000404004237890 */ /* 0x000fc400087fe4ff */
[----:B------:R-:W-:Y:S02]  /*1d90*/  UIADD3.X UR33, UPT, UPT, UR5, 0x40004040, URZ, UP1, !UPT ;  /* 0x4000404005217890 */ /* 0x000fe40008ffe4ff */
[----:B------:R-:W-:Y:S02]  /*1da0*/  UIADD3.64 UR4, UPT, UPT, UR34, 0x2, URZ ;  /* 0x0000000222047897 */ /* 0x000fe4000fffe0ff */
[----:B------:R-:W-:Y:S02]  /*1db0*/  UIADD3.64 UR16, UPT, UPT, UR32, 0x2, URZ ;  /* 0x0000000220107897 */ /* 0x000fe4000fffe0ff */
[----:B------:R-:W-:Y:S02]  /*1dc0*/  UIADD3.64 UR28, UPT, UPT, UR34, 0x4, URZ ;  /* 0x00000004221c7897 */ /* 0x000fe4000fffe0ff */
[----:B------:R-:W-:Y:S01]  /*1dd0*/  UIADD3.64 UR30, UPT, UPT, UR32, 0x4, URZ ;  /* 0x00000004201e7897 */ /* 0x000fe2000fffe0ff */
[----:B------:R-:W-:Y:S01]  /*1de0*/  UMOV UR36, 0x0 ;  /* 0x0000000000247882 */ /* 0x000fe20000000000 */
[----:B------:R-:W-:Y:S01]  /*1df0*/  UMOV UR37, 0x8200010 ;  /* 0x0820001000257882 */ /* 0x000fe20000000000 */
[----:B------:R-:W-:Y:S01]  /*1e00*/  UMOV UR7, 0x40004040 ;  /* 0x4000404000077882 */ /* 0x000fe20000000000 */
[----:B------:R-:W-:Y:S01]  /*1e10*/  UMOV UR11, 0x40004040 ;  /* 0x40004040000b7882 */ /* 0x000fe20000000000 */
[----:B------:R-:W-:Y:S01]  /*1e20*/  UMOV UR38, 0x0 ;  /* 0x0000000000267882 */ /* 0x000fe20000000000 */
[----:B------:R-:W-:Y:S01]  /*1e30*/  UMOV UR39, 0x8200010 ;  /* 0x0820001000277882 */ /* 0x000fe20000000000 */
[----:B------:R-:W-:Y:S01]  /*1e40*/  UMOV UR40, 0x0 ;  /* 0x0000000000287882 */ /* 0x000fe20000000000 */
[----:B------:R-:W-:Y:S01]  /*1e50*/  UMOV UR41, 0x8200010 ;  /* 0x0820001000297882 */ /* 0x000fe20000000000 */
[----:B------:R2:W-:Y:S01]  /*1e60*/  UTCHMMA gdesc[UR6], gdesc[UR10], tmem[UR23], tmem[UR36], idesc[UR37], !UPT ;  /* 0x00ff240a060075ea */ /* 0x0005e2000f800017 */
[----:B------:R-:W-:Y:S01]  /*1e70*/  UMOV UR42, 0x0 ;  /* 0x00000000002a7882 */ /* 0x000fe20000000000 */
[----:B------:R-:W-:Y:S01]  /*1e80*/  UMOV UR43, 0x8200010 ;  /* 0x08200010002b7882 */ /* 0x000fe20000000000 */
[----:B------:R2:W-:Y:S01]  /*1e90*/  UTCHMMA gdesc[UR34], gdesc[UR32], tmem[UR23], tmem[UR38], idesc[UR39], UPT ;  /* 0x00ff2620220075ea */ /* 0x0005e2000b800017 */
[----:B------:R2:W-:Y:S01]  /*1ea0*/  UTCHMMA gdesc[UR4], gdesc[UR16], tmem[UR23], tmem[UR40], idesc[UR41], UPT ;  /* 0x00ff2810040075ea */ /* 0x0005e2000b800017 */
[----:B------:R2:W-:Y:S01]  /*1eb0*/  UTCHMMA gdesc[UR28], gdesc[UR30], tmem[UR23], tmem[UR42], idesc[UR43], UPT ;  /* 0x00ff2a1e1c0075ea */ /* 0x0005e2000b800017 */
[----:B------:R-:W-:Y:S01]  /*1ec0*/  NOP ;  /* 0x0000000000007918 */ /* 0x000fe20000000000 */
.L_x_61:
[----:B------:R-:W-:Y:S01]  /*1ed0*/  ELECT P0, URZ, PT ;  /* 0x0000000000ff782f */ /* 0x000fe20003800000 */
[----:B--2---:R-:W-:Y:S01]  /*1ee0*/  UMOV UR4, UR12 ;  /* 0x0000000c00047c82 */ /* 0x004fe20008000000 */
[----:B------:R-:W-:Y:S02]  /*1ef0*/  UMOV UR5, URZ ;  /* 0x000000ff00057c82 */ /* 0x000fe40008000000 */
[----:B------:R-:W-:-:S13]  /*1f00*/  ISETP.LT.U32.AND P0, PT, R132, 0x20, P0 ;  /* 0x000000208400780c */ /* 0x000fda0000701070 */
[----:B------:R-:W-:Y:S01]  /*1f10*/  VOTEU.ANY UP0, P0 ;  /* 0x0000000000ff7886 */ /* 0x000fe20000000100 */
[----:B------:R-:W-:Y:S01]  /*1f20*/  VOTEU.ANY UP1, P0 ;  /* 0x0000000000ff7886 */ /* 0x000fe20000020100 */
[----:B------:R-:W-:-:S03]  /*1f30*/  ISETP.GE.U32.AND P0, PT, R12, 0x41, PT ;  /* 0x000000410c00780c */ /* 0x000fc60003f06070 */
[----:B------:R-:W-:Y:S02]  /*1f40*/  @UP0 UMOV UR4, UR4 ;  /* 0x0000000400040c82 */ /* 0x000fe40008000000 */
[----:B------:R2:W-:Y:S01]  /*1f50*/  @UP1 UTCBAR [UR4], URZ ;  /* 0x000000ff040013e9 */ /* 0x0005e200080000ff */
[----:B------:R-:W-:Y:S06]  /*1f60*/  BAR.SYNC.DEFER_BLOCKING 0x0 ;  /* 0x0000000000007b1d */ /* 0x000fec0000010000 */
[----:B------:R-:W3:Y:S02]  /*1f70*/  SYNCS.PHASECHK.TRANS64.TRYWAIT P1, [UR8+0x20020], RZ ;  /* 0x020020ffff0075a7 */ /* 0x000ee40008021108 */
[----:B--23--:R-:W-:Y:S05]  /*1f80*/  @!P1 BRA `(.L_x_62) ;  /* 0x0000001000349947 */ /* 0x00cfea0003800000 */
.L_x_79:
[----:B------:R-:W-:Y:S01]  /*1f90*/  UMOV UR4, URZ ;  /* 0x000000ff00047c82 */ /* 0x000fe20008000000 */
[----:B------:R-:W-:Y:S05]  /*1fa0*/  @!P0 BRA `(.L_x_59) ;  /* 0x0000000400548947 */ /* 0x000fea0003800000 */
[----:B------:R-:W2:Y:S01]  /*1fb0*/  LDCU UR29, c[0x0][0x3a0] ;  /* 0x00007400ff1d77ac */ /* 0x000ea20008000800 */
[----:B------:R-:W-:Y:S01]  /*1fc0*/  UMOV UR9, 0x1 ;  /* 0x0000000100097882 */ /* 0x000fe20000000000 */
[----:B------:R-:W-:-:S05]  /*1fd0*/  UMOV UR18, 0x40 ;  /* 0x0000004000127882 */ /* 0x000fca0000000000 */
.L_x_66:
[----:B------:R-:W-:Y:S01]  /*1fe0*/  BAR.SYNC.DEFER_BLOCKING 0x0 ;  /* 0x0000000000007b1d */ /* 0x000fe20000010000 */
[----:B------:R-:W-:Y:S01]  /*1ff0*/  ULEA UR28, UR9, UR8, 0x3 ;  /* 0x00000008091c7291 */ /* 0x000fe2000f8e18ff */
[----:B------:R-:W-:Y:S01]  /*2000*/  @!P3 IMAD.MOV.U32 R2, RZ, RZ, 0x8000 ;  /* 0x00008000ff02b424 */ /* 0x000fe200078e00ff */
[----:B------:R-:W-:Y:S01]  /*2010*/  ELECT P1, URZ, PT ;  /* 0x0000000000ff782f */ /* 0x000fe20003820000 */
[----:B------:R-:W-:-:S03]  /*2020*/  ULEA UR16, UR9, UR8, 0xe ;  /* 0x0000000809107291 */ /* 0x000fc6000f8e70ff */
[----:B------:R-:W-:Y:S02]  /*2030*/  ISETP.LT.U32.AND P1, PT, R132, 0x20, P1 ;  /* 0x000000208400780c */ /* 0x000fe40000f21070 */
[----:B------:R-:W-:Y:S01]  /*2040*/  ELECT P0, URZ, PT ;  /* 0x0000000000ff782f */ /* 0x000fe20003800000 */
[----:B------:R-:W-:-:S03]  /*2050*/  UIADD3 UR12, UPT, UPT, UR16, 0x10000, URZ ;  /* 0x00010000100c7890 */ /* 0x000fc6000fffe0ff */
[----:B------:R-:W-:Y:S01]  /*2060*/  ISETP.LT.U32.AND P0, PT, R132, 0x20, P0 ;  /* 0x000000208400780c */ /* 0x000fe20000701070 */
[----:B------:R-:W-:Y:S01]  /*2070*/  UMOV UR14, UR18 ;  /* 0x00000012000e7c82 */ /* 0x000fe20008000000 */
[----:B------:R-:W-:-:S05]  /*2080*/  USHF.L.U32 UR5, UR4, 0x1f, URZ ;  /* 0x0000001f04057899 */ /* 0x000fca00080006ff */
[----:B------:R-:W-:Y:S01]  /*2090*/  VOTEU.ANY UP0, P1 ;  /* 0x0000000000ff7886 */ /* 0x000fe20000800100 */
[----:B------:R3:W-:Y:S01]  /*20a0*/  @!P3 SYNCS.ARRIVE.TRANS64 RZ, [UR28+0x20000], R2 ;  /* 0x02000002ffffb9a7 */ /* 0x0007e2000800001c */
[----:B------:R5:W-:Y:S06]  /*20b0*/  MEMBAR.ALL.CTA ;  /* 0x0000000000007992 */ /* 0x000bec0000008000 */
[----:B-----5:R-:W5:Y:S01]  /*20c0*/  FENCE.VIEW.ASYNC.S ;  /* 0x00000000000073c6 */ /* 0x020f620000000000 */
[----:B------:R-:W-:Y:S01]  /*20d0*/  @UP0 UIADD3 UR17, UPT, UPT, UR28, 0x20000, URZ ;  /* 0x000200001c110890 */ /* 0x000fe2000fffe0ff */
[----:B-----5:R-:W-:Y:S01]  /*20e0*/  VOTEU.ANY UP0, P1 ;  /* 0x0000000000ff7886 */ /* 0x020fe20000800100 */
[----:B------:R-:W-:Y:S01]  /*20f0*/  VOTEU.ANY UP1, P0 ;  /* 0x0000000000ff7886 */ /* 0x000fe20000020100 */
[----:B---3--:R-:W-:-:S04]  /*2100*/  IMAD.U32 R2, RZ, RZ, UR5 ;  /* 0x00000005ff027e24 */ /* 0x008fc8000f8e00ff */
[----:B------:R-:W-:Y:S01]  /*2110*/  @UP1 UIADD3 UR13, UPT, UPT, UR28, 0x20000, URZ ;  /* 0x000200001c0d1890 */ /* 0x000fe2000fffe0ff */
[----:B------:R-:W-:Y:S01]  /*2120*/  VOTEU.ANY UP1, P0 ;  /* 0x0000000000ff7886 */ /* 0x000fe20000020100 */
[----:B------:R-:W-:Y:S06]  /*2130*/  BAR.SYNC.DEFER_BLOCKING 0x0 ;  /* 0x0000000000007b1d */ /* 0x000fec0000010000 */
[----:B------:R3:W-:Y:S01]  /*2140*/  @UP0 UTMALDG.2D [UR16], [UR24] ;  /* 0x00000010180005b4 */ /* 0x0007e20008008000 */
[----:B------:R-:W-:Y:S01]  /*2150*/  UISETP.NE.U32.AND UP0, UPT, UR22, URZ, UPT ;  /* 0x000000ff1600728c */ /* 0x000fe2000bf05070 */
[----:B------:R-:W-:Y:S06]  /*2160*/  BAR.SYNC.DEFER_BLOCKING 0x0 ;  /* 0x0000000000007b1d */ /* 0x000fec0000010000 */
[----:B------:R3:W-:Y:S02]  /*2170*/  @UP1 UTMALDG.2D [UR12], [UR26] ;  /* 0x0000000c1a0015b4 */ /* 0x0007e40008008000 */
[----:B------:R-:W-:Y:S06]  /*2180*/  BAR.SYNC.DEFER_BLOCKING 0x0 ;  /* 0x0000000000007b1d */ /* 0x000fec0000010000 */
[----:B------:R-:W5:Y:S02]  /*2190*/  SYNCS.PHASECHK.TRANS64.TRYWAIT P0, [UR28+0x20000], R2 ;  /* 0x02000002ff0075a7 */ /* 0x000f64000800111c */
[----:B---3-5:R-:W-:Y:S05]  /*21a0*/  @!P0 BRA `(.L_x_63) ;  /* 0x0000000c00b88947 */ /* 0x028fea0003800000 */
.L_x_80:
        /* <DEDUP_REMOVED lines=11> */
[----:B------:R-:W-:Y:S02]  /*2260*/  UIADD3 UR6, UP0, UPT, UR16, 0x2, URZ ;  /* 0x0000000210067890 */ /* 0x000fe4000ff1e0ff */
[----:B------:R-:W-:Y:S02]  /*2270*/  UIADD3 UR32, UP1, UPT, UR30, 0x2, URZ ;  /* 0x000000021e207890 */ /* 0x000fe4000ff3e0ff */
[----:B------:R-:W-:Y:S02]  /*2280*/  UIADD3 UR34, UP2, UPT, UR16, 0x4, URZ ;  /* 0x0000000410227890 */ /* 0x000fe4000ff5e0ff */
[----:B------:R-:W-:Y:S02]  /*2290*/  UIADD3 UR36, UP3, UPT, UR30, 0x4, URZ ;  /* 0x000000041e247890 */ /* 0x000fe4000ff7e0ff */
[----:B------:R-:W-:-:S02]  /*22a0*/  UIADD3.X UR7, UPT, UPT, UR17, URZ, URZ, UP0, !UPT ;  /* 0x000000ff11077290 */ /* 0x000fc400087fe4ff */
[----:B------:R-:W-:Y:S02]  /*22b0*/  UIADD3.X UR33, UPT, UPT, UR31, URZ, URZ, UP1, !UPT ;  /* 0x000000ff1f217290 */ /* 0x000fe40008ffe4ff */
[----:B------:R-:W-:Y:S02]  /*22c0*/  UIADD3.X UR35, UPT, UPT, UR17, URZ, URZ, UP2, !UPT ;  /* 0x000000ff11237290 */ /* 0x000fe400097fe4ff */
[----:B------:R-:W-:Y:S01]  /*22d0*/  UIADD3.X UR37, UPT, UPT, UR31, URZ, URZ, UP3, !UPT ;  /* 0x000000ff1f257290 */ /* 0x000fe20009ffe4ff */
        /* <DEDUP_REMOVED lines=8> */
[----:B------:R3:W-:Y:S01]  /*2360*/  UTCHMMA gdesc[UR10], gdesc[UR12], tmem[UR23], tmem[UR38], idesc[UR39], UPT ;  /* 0x00ff260c0a0075ea */ /* 0x0007e2000b800017 */
[----:B------:R-:W-:Y:S01]  /*2370*/  UMOV UR44, 0x0 ;  /* 0x00000000002c7882 */ /* 0x000fe20000000000 */
[----:B------:R-:W-:Y:S01]  /*2380*/  UMOV UR45, 0x8200010 ;  /* 0x08200010002d7882 */ /* 0x000fe20000000000 */
[----:B------:R3:W-:Y:S01]  /*2390*/  UTCHMMA gdesc[UR16], gdesc[UR30], tmem[UR23], tmem[UR40], idesc[UR41], UPT ;  /* 0x00ff281e100075ea */ /* 0x0007e2000b800017 */
[----:B------:R3:W-:Y:S01]  /*23a0*/  UTCHMMA gdesc[UR6], gdesc[UR32], tmem[UR23], tmem[UR42], idesc[UR43], UPT ;  /* 0x00ff2a20060075ea */ /* 0x0007e2000b800017 */
[----:B------:R3:W-:Y:S01]  /*23b0*/  UTCHMMA gdesc[UR34], gdesc[UR36], tmem[UR23], tmem[UR44], idesc[UR45], UPT ;  /* 0x00ff2c24220075ea */ /* 0x0007e2000b800017 */
[----:B------:R-:W-:Y:S01]  /*23c0*/  NOP ;  /* 0x0000000000007918 */ /* 0x000fe20000000000 */
.L_x_64:
[----:B------:R-:W-:Y:S01]  /*23d0*/  ELECT P0, URZ, PT ;  /* 0x0000000000ff782f */ /* 0x000fe20003800000 */
[----:B---3--:R-:W-:-:S03]  /*23e0*/  UIADD3 UR6, UPT, UPT, UR28, 0x20020, URZ ;  /* 0x000200201c067890 */ /* 0x008fc6000fffe0ff */
[----:B------:R-:W-:Y:S01]  /*23f0*/  ISETP.LT.U32.AND P0, PT, R132, 0x20, P0 ;  /* 0x000000208400780c */ /* 0x000fe20000701070 */
[----:B------:R-:W-:-:S12]  /*2400*/  UMOV UR7, URZ ;  /* 0x000000ff00077c82 */ /* 0x000fd80008000000 */
[----:B------:R-:W-:Y:S01]  /*2410*/  VOTEU.ANY UP0, P0 ;  /* 0x0000000000ff7886 */ /* 0x000fe20000000100 */
[----:B------:R-:W-:-:S04]  /*2420*/  VOTEU.ANY UP1, P0 ;  /* 0x0000000000ff7886 */ /* 0x000fc80000020100 */
[----:B------:R-:W-:Y:S02]  /*2430*/  @UP0 UMOV UR6, UR6 ;  /* 0x0000000600060c82 */ /* 0x000fe40008000000 */
[----:B------:R3:W-:Y:S01]  /*2440*/  @UP1 UTCBAR [UR6], URZ ;  /* 0x000000ff060013e9 */ /* 0x0007e200080000ff */
[----:B------:R-:W-:Y:S06]  /*2450*/  BAR.SYNC.DEFER_BLOCKING 0x0 ;  /* 0x0000000000007b1d */ /* 0x000fec0000010000 */
[----:B------:R-:W5:Y:S02]  /*2460*/  SYNCS.PHASECHK.TRANS64.TRYWAIT P0, [UR28+0x20020], R2 ;  /* 0x02002002ff0075a7 */ /* 0x000f64000800111c */
[----:B---3-5:R-:W-:Y:S05]  /*2470*/  @!P0 BRA `(.L_x_65) ;  /* 0x0000000c00108947 */ /* 0x028fea0003800000 */
.L_x_81:
[----:B------:R-:W-:Y:S02]  /*2480*/  UIADD3 UR9, UPT, UPT, UR9, 0x1, URZ ;  /* 0x0000000109097890 */ /* 0x000fe4000fffe0ff */
[----:B------:R-:W-:Y:S02]  /*2490*/  UIADD3 UR18, UPT, UPT, UR18, 0x40, URZ ;  /* 0x0000004012127890 */ /* 0x000fe4000fffe0ff */
[----:B------:R-:W-:-:S04]  /*24a0*/  UISETP.NE.U32.AND UP0, UPT, UR9, 0x4, UPT ;  /* 0x000000040900788c */ /* 0x000fc8000bf05070 */
[----:B------:R-:W-:Y:S02]  /*24b0*/  USEL UR5, URZ, 0x1, UP0 ;  /* 0x00000001ff057887 */ /* 0x000fe40008000000 */
[----:B------:R-:W-:Y:S02]  /*24c0*/  USEL UR9, UR9, URZ, UP0 ;  /* 0x000000ff09097287 */ /* 0x000fe40008000000 */
[----:B--2---:R-:W-:Y:S02]  /*24d0*/  UISETP.GE.AND UP0, UPT, UR18, UR29, UPT ;  /* 0x0000001d1200728c */ /* 0x004fe4000bf06270 */
[----:B------:R-:W-:-:S07]  /*24e0*/  ULOP3.LUT UR4, UR4, UR5, URZ, 0x3c, !UPT ;  /* 0x0000000504047292 */ /* 0x000fce000f8e3cff */
[----:B------:R-:W-:Y:S05]  /*24f0*/  BRA.U !UP0, `(.L_x_66) ;  /* 0xfffffff908b87547 */ /* 0x000fea000b83ffff */
.L_x_59:
[----:B---3-5:R-:W-:Y:S06]  /*2500*/  BAR.SYNC.DEFER_BLOCKING 0x0 ;  /* 0x0000000000007b1d */ /* 0x028fec0000010000 */
[----:B------:R-:W-:Y:S04]  /*2510*/  BSSY.RECONVERGENT B5, `(.L_x_67) ;  /* 0x0000004000057945 */ /* 0x000fe80003800200 */
[----:B------:R-:W-:Y:S05]  /*2520*/  @P3 BRA `(.L_x_68) ;  /* 0x0000000000083947 */ /* 0x000fea0003800000 */
[----:B------:R-:W2:Y:S02]  /*2530*/  SYNCS.CCTL.IV [UR8+0x20000] ;  /* 0x02000000ff0079b1 */ /* 0x000ea40008000008 */
[----:B--2---:R-:W2:Y:S02]  /*2540*/  SYNCS.CCTL.IV [UR8+0x20020] ;  /* 0x02002000ff0079b1 */ /* 0x004ea40008000008 */
.L_x_68:
[----:B------:R-:W-:Y:S05]  /*2550*/  BSYNC.RECONVERGENT B5 ;  /* 0x0000000000057941 */ /* 0x000fea0003800200 */
.L_x_67:
[----:B--2---:R-:W-:Y:S06]  /*2560*/  BAR.SYNC.DEFER_BLOCKING 0x0 ;  /* 0x0000000000007b1d */ /* 0x004fec0000010000 */
[----:B------:R-:W-:Y:S04]  /*2570*/  BSSY.RECONVERGENT B5, `(.L_x_69) ;  /* 0x0000004000057945 */ /* 0x000fe80003800200 */
[----:B------:R-:W-:Y:S05]  /*2580*/  @P3 BRA `(.L_x_70) ;  /* 0x0000000000083947 */ /* 0x000fea0003800000 */
[----:B------:R-:W2:Y:S02]  /*2590*/  SYNCS.CCTL.IV [UR8+0x20008] ;  /* 0x02000800ff0079b1 */ /* 0x000ea40008000008 */
[----:B--2---:R-:W2:Y:S02]  /*25a0*/  SYNCS.CCTL.IV [UR8+0x20028] ;  /* 0x02002800ff0079b1 */ /* 0x004ea40008000008 */
.L_x_70:
[----:B------:R-:W-:Y:S05]  /*25b0*/  BSYNC.RECONVERGENT B5 ;  /* 0x0000000000057941 */ /* 0x000fea0003800200 */
.L_x_69:
[----:B--2---:R-:W-:Y:S06]  /*25c0*/  BAR.SYNC.DEFER_BLOCKING 0x0 ;  /* 0x0000000000007b1d */ /* 0x004fec0000010000 */
[----:B------:R-:W-:Y:S04]  /*25d0*/  BSSY.RECONVERGENT B5, `(.L_x_71) ;  /* 0x0000004000057945 */ /* 0x000fe80003800200 */
[----:B------:R-:W-:Y:S05]  /*25e0*/  @P3 BRA `(.L_x_72) ;  /* 0x0000000000083947 */ /* 0x000fea0003800000 */
[----:B------:R-:W2:Y:S02]  /*25f0*/  SYNCS.CCTL.IV [UR8+0x20010] ;  /* 0x02001000ff0079b1 */ /* 0x000ea40008000008 */
[----:B--2---:R-:W2:Y:S02]  /*2600*/  SYNCS.CCTL.IV [UR8+0x20030] ;  /* 0x02003000ff0079b1 */ /* 0x004ea40008000008 */
.L_x_72:
[----:B------:R-:W-:Y:S05]  /*2610*/  BSYNC.RECONVERGENT B5 ;  /* 0x0000000000057941 */ /* 0x000fea0003800200 */
.L_x_71:
[----:B--2---:R-:W-:Y:S06]  /*2620*/  BAR.SYNC.DEFER_BLOCKING 0x0 ;  /* 0x0000000000007b1d */ /* 0x004fec0000010000 */
[----:B------:R-:W-:Y:S04]  /*2630*/  BSSY.RECONVERGENT B5, `(.L_x_73) ;  /* 0x0000004000057945 */ /* 0x000fe80003800200 */
[----:B------:R-:W-:Y:S05]  /*2640*/  @P3 BRA `(.L_x_74) ;  /* 0x0000000000083947 */ /* 0x000fea0003800000 */
[----:B------:R-:W2:Y:S02]  /*2650*/  SYNCS.CCTL.IV [UR8+0x20018] ;  /* 0x02001800ff0079b1 */ /* 0x000ea40008000008 */
[----:B--2---:R-:W2:Y:S02]  /*2660*/  SYNCS.CCTL.IV [UR8+0x20038] ;  /* 0x02003800ff0079b1 */ /* 0x004ea40008000008 */
.L_x_74:
[----:B------:R-:W-:Y:S05]  /*2670*/  BSYNC.RECONVERGENT B5 ;  /* 0x0000000000057941 */ /* 0x000fea0003800200 */
.L_x_73:
[----:B------:R-:W-:Y:S01]  /*2680*/  USHF.L.U32 UR4, UR22, 0x15, URZ ;  /* 0x0000001516047899 */ /* 0x000fe200080006ff */
[C---:B------:R-:W-:Y:S01]  /*2690*/  IMAD.SHL.U32 R2, R0.reuse, 0x80, RZ ;  /* 0x0000008000027824 */ /* 0x040fe200078e00ff */
[----:B------:R-:W-:Y:S01]  /*26a0*/  ELECT P0, URZ, PT ;  /* 0x0000000000ff782f */ /* 0x000fe20003800000 */
[----:B------:R-:W-:Y:S01]  /*26b0*/  IMAD.SHL.U32 R3, R0, 0x10, RZ ;  /* 0x0000001000037824 */ /* 0x000fe200078e00ff */
[----:B------:R-:W-:Y:S02]  /*26c0*/  ULOP3.LUT UR4, UR4, 0x600000, URZ, 0xc0, !UPT ;  /* 0x0060000004047892 */ /* 0x000fe4000f8ec0ff */
[----:B------:R-:W-:Y:S01]  /*26d0*/  LOP3.LUT R0, R2, 0x3f80, RZ, 0xc0, !PT ;  /* 0x00003f8002007812 */ /* 0x000fe200078ec0ff */
[----:B------:R-:W-:Y:S01]  /*26e0*/  ULOP3.LUT UR22, UR22, 0x1, URZ, 0xc0, !UPT ;  /* 0x0000000116167892 */ /* 0x000fe2000f8ec0ff */
[----:B------:R-:W-:Y:S01]  /*26f0*/  ISETP.LT.U32.AND P0, PT, R132, 0x40, P0 ;  /* 0x000000408400780c */ /* 0x000fe20000701070 */
[----:B------:R-:W-:Y:S01]  /*2700*/  UIADD3 UR4, UPT, UPT, UR23, UR4, URZ ;  /* 0x0000000417047290 */ /* 0x000fe2000fffe0ff */
[----:B------:R-:W-:Y:S01]  /*2710*/  LOP3.LUT R0, R0, 0x70, R3, 0xf8, !PT ;  /* 0x0000007000007812 */ /* 0x000fe200078ef803 */
[----:B------:R-:W-:Y:S01]  /*2720*/  ULEA UR5, UR22, UR15, 0x6 ;  /* 0x0000000f16057291 */ /* 0x000fe2000f8e30ff */
[----:B------:R-:W-:-:S02]  /*2730*/  UMOV UR6, UR19 ;  /* 0x0000001300067c82 */ /* 0x000fc40008000000 */
[C---:B------:R-:W-:Y:S02]  /*2740*/  LOP3.LUT R2, R0.reuse, 0x10, RZ, 0x3c, !PT ;  /* 0x0000001000027812 */ /* 0x040fe400078e3cff */
[----:B------:R-:W-:Y:S02]  /*2750*/  LOP3.LUT R3, R0, 0x20, RZ, 0x3c, !PT ;  /* 0x0000002000037812 */ /* 0x000fe400078e3cff */
[----:B----4-:R-:W3:Y:S01]  /*2760*/  LDTM.x128 R4, tmem[UR4] ;  /* 0x00000004000479ee */ /* 0x010ee200083c0000 */
[----:B------:R-:W-:Y:S01]  /*2770*/  NOP ;  /* 0x0000000000007918 */ /* 0x000fe20000000000 */
[----:B------:R-:W-:Y:S01]  /*2780*/  ULEA UR4, UR22, UR8, 0xe ;  /* 0x0000000816047291 */ /* 0x000fe2000f8e70ff */
[----:B---3--:R-:W-:Y:S01]  /*2790*/  VOTEU.ANY UP1, P0 ;  /* 0x0000000000ff7886 */ /* 0x008fe20000020100 */
[----:B------:R-:W-:Y:S01]  /*27a0*/  VOTEU.ANY UP0, P0 ;  /* 0x0000000000ff7886 */ /* 0x000fe20000000100 */
[----:B------:R-:W-:Y:S02]  /*27b0*/  F2FP.F16.F32.PACK_AB R4, R5, R4 ;  /* 0x000000040504723e */ /* 0x000fe400000000ff */
[----:B------:R-:W-:-:S02]  /*27c0*/  F2FP.F16.F32.PACK_AB R68, R69, R68 ;  /* 0x000000444544723e */ /* 0x000fc400000000ff */
[----:B------:R-:W-:Y:S02]  /*27d0*/  F2FP.F16.F32.PACK_AB R5, R7, R6 ;  /* 0x000000060705723e */ /* 0x000fe400000000ff */
[----:B------:R-:W-:Y:S02]  /*27e0*/  F2FP.F16.F32.PACK_AB R12, R13, R12 ;  /* 0x0000000c0d0c723e */ /* 0x000fe400000000ff */
[----:B------:R-:W-:Y:S02]  /*27f0*/  F2FP.F16.F32.PACK_AB R69, R71, R70 ;  /* 0x000000464745723e */ /* 0x000fe400000000ff */
[----:B------:R-:W-:Y:S02]  /*2800*/  F2FP.F16.F32.PACK_AB R76, R77, R76 ;  /* 0x0000004c4d4c723e */ /* 0x000fe400000000ff */
[----:B------:R-:W-:Y:S02]  /*2810*/  F2FP.F16.F32.PACK_AB R6, R9, R8 ;  /* 0x000000080906723e */ /* 0x000fe400000000ff */
[----:B------:R-:W-:-:S02]  /*2820*/  F2FP.F16.F32.PACK_AB R7, R11, R10 ;  /* 0x0000000a0b07723e */ /* 0x000fc400000000ff */
[----:B------:R-:W-:Y:S02]  /*2830*/  F2FP.F16.F32.PACK_AB R13, R15, R14 ;  /* 0x0000000e0f0d723e */ /* 0x000fe400000000ff */
[----:B------:R-:W-:Y:S01]  /*2840*/  F2FP.F16.F32.PACK_AB R20, R21, R20 ;  /* 0x000000141514723e */ /* 0x000fe200000000ff */
[----:B--2---:R2:W-:Y:S01]  /*2850*/  STS.128 [R0+UR8], R4 ;  /* 0x0000000400007988 */ /* 0x0045e20008000c08 */
[----:B------:R-:W-:Y:S02]  /*2860*/  F2FP.F16.F32.PACK_AB R70, R73, R72 ;  /* 0x000000484946723e */ /* 0x000fe400000000ff */
[----:B------:R-:W-:Y:S02]  /*2870*/  F2FP.F16.F32.PACK_AB R71, R75, R74 ;  /* 0x0000004a4b47723e */ /* 0x000fe400000000ff */
[----:B------:R-:W-:Y:S02]  /*2880*/  F2FP.F16.F32.PACK_AB R77, R79, R78 ;  /* 0x0000004e4f4d723e */ /* 0x000fe400000000ff */
[----:B------:R-:W-:Y:S01]  /*2890*/  F2FP.F16.F32.PACK_AB R84, R85, R84 ;  /* 0x000000545554723e */ /* 0x000fe200000000ff */
[----:B------:R3:W-:Y:S01]  /*28a0*/  STS.128 [R0+UR8+0x4000], R68 ;  /* 0x0040004400007988 */ /* 0x0007e20008000c08 */
[----:B------:R-:W-:-:S02]  /*28b0*/  F2FP.F16.F32.PACK_AB R14, R17, R16 ;  /* 0x00000010110e723e */ /* 0x000fc400000000ff */
[----:B------:R-:W-:Y:S02]  /*28c0*/  F2FP.F16.F32.PACK_AB R15, R19, R18 ;  /* 0x00000012130f723e */ /* 0x000fe400000000ff */
[----:B------:R-:W-:Y:S02]  /*28d0*/  F2FP.F16.F32.PACK_AB R21, R23, R22 ;  /* 0x000000161715723e */ /* 0x000fe400000000ff */
[----:B------:R-:W-:Y:S01]  /*28e0*/  F2FP.F16.F32.PACK_AB R28, R29, R28 ;  /* 0x0000001c1d1c723e */ /* 0x000fe200000000ff */
[----:B------:R4:W-:Y:S01]  /*28f0*/  STS.128 [R2+UR8], R12 ;  /* 0x0000000c02007988 */ /* 0x0009e20008000c08 */
[----:B------:R-:W-:Y:S02]  /*2900*/  F2FP.F16.F32.PACK_AB R78, R81, R80 ;  /* 0x00000050514e723e */ /* 0x000fe400000000ff */
[----:B------:R-:W-:Y:S02]  /*2910*/  F2FP.F16.F32.PACK_AB R79, R83, R82 ;  /* 0x00000052534f723e */ /* 0x000fe400000000ff */
[----:B------:R-:W-:-:S02]  /*2920*/  F2FP.F16.F32.PACK_AB R85, R87, R86 ;  /* 0x000000565755723e */ /* 0x000fc400000000ff */
[----:B------:R-:W-:Y:S01]  /*2930*/  F2FP.F16.F32.PACK_AB R92, R93, R92 ;  /* 0x0000005c5d5c723e */ /* 0x000fe200000000ff */
[----:B------:R4:W-:Y:S01]  /*2940*/  STS.128 [R2+UR8+0x4000], R76 ;  /* 0x0040004c02007988 */ /* 0x0009e20008000c08 */
[----:B------:R-:W-:Y:S02]  /*2950*/  F2FP.F16.F32.PACK_AB R22, R25, R24 ;  /* 0x000000181916723e */ /* 0x000fe400000000ff */
[----:B------:R-:W-:Y:S02]  /*2960*/  F2FP.F16.F32.PACK_AB R23, R27, R26 ;  /* 0x0000001a1b17723e */ /* 0x000fe400000000ff */
[----:B------:R-:W-:Y:S02]  /*2970*/  F2FP.F16.F32.PACK_AB R29, R31, R30 ;  /* 0x0000001e1f1d723e */ /* 0x000fe400000000ff */
[----:B------:R-:W-:Y:S01]  /*2980*/  F2FP.F16.F32.PACK_AB R36, R37, R36 ;  /* 0x000000242524723e */ /* 0x000fe200000000ff */
[----:B------:R4:W-:Y:S01]  /*2990*/  STS.128 [R3+UR8], R20 ;  /* 0x0000001403007988 */ /* 0x0009e20008000c08 */
[----:B------:R-:W-:-:S02]  /*29a0*/  F2FP.F16.F32.PACK_AB R86, R89, R88 ;  /* 0x000000585956723e */ /* 0x000fc400000000ff */
[----:B------:R-:W-:Y:S02]  /*29b0*/  F2FP.F16.F32.PACK_AB R87, R91, R90 ;  /* 0x0000005a5b57723e */ /* 0x000fe400000000ff */
[----:B------:R-:W-:Y:S02]  /*29c0*/  F2FP.F16.F32.PACK_AB R93, R95, R94 ;  /* 0x0000005e5f5d723e */ /* 0x000fe400000000ff */
[----:B------:R-:W-:Y:S01]  /*29d0*/  F2FP.F16.F32.PACK_AB R100, R101, R100 ;  /* 0x000000646564723e */ /* 0x000fe200000000ff */
[----:B------:R4:W-:Y:S01]  /*29e0*/  STS.128 [R3+UR8+0x4000], R84 ;  /* 0x0040005403007988 */ /* 0x0009e20008000c08 */
[----:B------:R-:W-:Y:S02]  /*29f0*/  F2FP.F16.F32.PACK_AB R30, R33, R32 ;  /* 0x00000020211e723e */ /* 0x000fe400000000ff */
[----:B------:R-:W-:Y:S02]  /*2a00*/  F2FP.F16.F32.PACK_AB R31, R35, R34 ;  /* 0x00000022231f723e */ /* 0x000fe400000000ff */
[----:B------:R-:W-:-:S02]  /*2a10*/  F2FP.F16.F32.PACK_AB R37, R39, R38 ;  /* 0x000000262725723e */ /* 0x000fc400000000ff */
[----:B------:R-:W-:Y:S02]  /*2a20*/  F2FP.F16.F32.PACK_AB R44, R45, R44 ;  /* 0x0000002c2d2c723e */ /* 0x000fe400000000ff */
[----:B------:R-:W-:Y:S02]  /*2a30*/  F2FP.F16.F32.PACK_AB R94, R97, R96 ;  /* 0x00000060615e723e */ /* 0x000fe400000000ff */
[----:B------:R-:W-:Y:S02]  /*2a40*/  F2FP.F16.F32.PACK_AB R95, R99, R98 ;  /* 0x00000062635f723e */ /* 0x000fe400000000ff */
[----:B------:R-:W-:Y:S02]  /*2a50*/  F2FP.F16.F32.PACK_AB R101, R103, R102 ;  /* 0x000000666765723e */ /* 0x000fe400000000ff */
[----:B------:R-:W-:Y:S02]  /*2a60*/  F2FP.F16.F32.PACK_AB R108, R109, R108 ;  /* 0x0000006c6d6c723e */ /* 0x000fe400000000ff */
[----:B------:R-:W-:-:S02]  /*2a70*/  LOP3.LUT R8, R0, 0x30, RZ, 0x3c, !PT ;  /* 0x0000003000087812 */ /* 0x000fc400078e3cff */
[----:B------:R-:W-:Y:S02]  /*2a80*/  F2FP.F16.F32.PACK_AB R38, R41, R40 ;  /* 0x000000282926723e */ /* 0x000fe400000000ff */
[----:B------:R-:W-:Y:S01]  /*2a90*/  F2FP.F16.F32.PACK_AB R39, R43, R42 ;  /* 0x0000002a2b27723e */ /* 0x000fe200000000ff */
[----:B------:R4:W-:Y:S01]  /*2aa0*/  STS.128 [R8+UR8], R28 ;  /* 0x0000001c08007988 */ /* 0x0009e20008000c08 */
[----:B------:R-:W-:Y:S02]  /*2ab0*/  F2FP.F16.F32.PACK_AB R45, R47, R46 ;  /* 0x0000002e2f2d723e */ /* 0x000fe400000000ff */
[----:B------:R-:W-:Y:S01]  /*2ac0*/  F2FP.F16.F32.PACK_AB R52, R53, R52 ;  /* 0x000000343534723e */ /* 0x000fe200000000ff */
[----:B------:R4:W-:Y:S01]  /*2ad0*/  STS.128 [R8+UR8+0x4000], R92 ;  /* 0x0040005c08007988 */ /* 0x0009e20008000c08 */
[----:B------:R-:W-:Y:S02]  /*2ae0*/  F2FP.F16.F32.PACK_AB R102, R105, R104 ;  /* 0x000000686966723e */ /* 0x000fe400000000ff */
[----:B------:R-:W-:-:S02]  /*2af0*/  F2FP.F16.F32.PACK_AB R103, R107, R106 ;  /* 0x0000006a6b67723e */ /* 0x000fc400000000ff */
[----:B------:R-:W-:Y:S02]  /*2b00*/  F2FP.F16.F32.PACK_AB R109, R111, R110 ;  /* 0x0000006e6f6d723e */ /* 0x000fe400000000ff */
[----:B------:R-:W-:Y:S02]  /*2b10*/  F2FP.F16.F32.PACK_AB R116, R117, R116 ;  /* 0x000000747574723e */ /* 0x000fe400000000ff */
[----:B------:R-:W-:Y:S02]  /*2b20*/  LOP3.LUT R9, R0, 0x40, RZ, 0x3c, !PT ;  /* 0x0000004000097812 */ /* 0x000fe400078e3cff */
[----:B------:R-:W-:Y:S02]  /*2b30*/  F2FP.F16.F32.PACK_AB R46, R49, R48 ;  /* 0x00000030312e723e */ /* 0x000fe400000000ff */
[----:B------:R-:W-:Y:S01]  /*2b40*/  F2FP.F16.F32.PACK_AB R47, R51, R50 ;  /* 0x00000032332f723e */ /* 0x000fe200000000ff */
[----:B------:R4:W-:Y:S01]  /*2b50*/  STS.128 [R9+UR8], R36 ;  /* 0x0000002409007988 */ /* 0x0009e20008000c08 */
[----:B------:R-:W-:-:S02]  /*2b60*/  F2FP.F16.F32.PACK_AB R53, R55, R54 ;  /* 0x000000363735723e */ /* 0x000fc400000000ff */
[----:B------:R-:W-:Y:S01]  /*2b70*/  F2FP.F16.F32.PACK_AB R60, R61, R60 ;  /* 0x0000003c3d3c723e */ /* 0x000fe200000000ff */
[----:B------:R4:W-:Y:S01]  /*2b80*/  STS.128 [R9+UR8+0x4000], R100 ;  /* 0x0040006409007988 */ /* 0x0009e20008000c08 */
        /* <DEDUP_REMOVED lines=13> */
[C---:B--2---:R-:W-:Y:S02]  /*2c60*/  LOP3.LUT R4, R0.reuse, 0x60, RZ, 0x3c, !PT ;  /* 0x0000006000047812 */ /* 0x044fe400078e3cff */
[----:B------:R-:W-:Y:S02]  /*2c70*/  F2FP.F16.F32.PACK_AB R62, R65, R64 ;  /* 0x00000040413e723e */ /* 0x000fe400000000ff */
[----:B------:R-:W-:Y:S01]  /*2c80*/  F2FP.F16.F32.PACK_AB R63, R67, R66 ;  /* 0x00000042433f723e */ /* 0x000fe200000000ff */
[----:B------:R4:W-:Y:S01]  /*2c90*/  STS.128 [R4+UR8], R52 ;  /* 0x0000003404007988 */ /* 0x0009e20008000c08 */
[----:B------:R-:W-:Y:S02]  /*2ca0*/  F2FP.F16.F32.PACK_AB R126, R129, R128 ;  /* 0x00000080817e723e */ /* 0x000fe400000000ff */
[----:B------:R-:W-:Y:S01]  /*2cb0*/  F2FP.F16.F32.PACK_AB R127, R131, R130 ;  /* 0x00000082837f723e */ /* 0x000fe200000000ff */
[----:B------:R4:W-:Y:S01]  /*2cc0*/  STS.128 [R4+UR8+0x4000], R116 ;  /* 0x0040007404007988 */ /* 0x0009e20008000c08 */
[----:B---3--:R-:W-:-:S05]  /*2cd0*/  LOP3.LUT R0, R0, 0x70, RZ, 0x3c, !PT ;  /* 0x0000007000007812 */ /* 0x008fca00078e3cff */
[----:B------:R4:W-:Y:S04]  /*2ce0*/  STS.128 [R0+UR8], R60 ;  /* 0x0000003c00007988 */ /* 0x0009e80008000c08 */
[----:B------:R4:W-:Y:S01]  /*2cf0*/  STS.128 [R0+UR8+0x4000], R124 ;  /* 0x0040007c00007988 */ /* 0x0009e20008000c08 */
[----:B------:R2:W-:Y:S06]  /*2d00*/  MEMBAR.ALL.CTA ;  /* 0x0000000000007992 */ /* 0x0005ec0000008000 */
[----:B--2---:R-:W2:Y:S02]  /*2d10*/  FENCE.VIEW.ASYNC.S ;  /* 0x00000000000073c6 */ /* 0x004ea40000000000 */
[----:B--2---:R-:W-:Y:S06]  /*2d20*/  BAR.SYNC.DEFER_BLOCKING 0x0 ;  /* 0x0000000000007b1d */ /* 0x004fec0000010000 */
[----:B------:R4:W-:Y:S01]  /*2d30*/  @UP1 UTMASTG.2D [UR4], [UR20] ;  /* 0x00000004140013b5 */ /* 0x0009e20008008000 */
[----:B------:R0:W-:Y:S01]  /*2d40*/  UTMACMDFLUSH ;  /* 0x00000000000079b7 */ /* 0x0001e20000000000 */
[----:B------:R-:W-:-:S04]  /*2d50*/  DEPBAR.LE SB0, 0x0 ;  /* 0x000080000000791a */ /* 0x000fc80000000000 */
[----:B------:R-:W-:Y:S08]  /*2d60*/  BAR.SYNC.DEFER_BLOCKING 0x0 ;  /* 0x0000000000007b1d */ /* 0x000ff00000010000 */
[----:B------:R-:W-:Y:S06]  /*2d70*/  BAR.SYNC.DEFER_BLOCKING 0x0 ;  /* 0x0000000000007b1d */ /* 0x000fec0000010000 */
[----:B----4-:R-:W-:Y:S05]  /*2d80*/  @P2 BRA `(.L_x_75) ;  /* 0x0000000000a02947 */ /* 0x010fea0003800000 */
[----:B------:R-:W2:Y:S01]  /*2d90*/  S2UR UR5, SR_CgaCtaId ;  /* 0x00000000000579c3 */ /* 0x000ea20000008800 */
[----:B------:R-:W-:Y:S01]  /*2da0*/  NOP ;  /* 0x0000000000007918 */ /* 0x000fe20000000000 */
[----:B------:R-:W-:Y:S01]  /*2db0*/  UMOV UR4, 0x50 ;  /* 0x0000005000047882 */ /* 0x000fe20000000000 */
[----:B------:R-:W-:Y:S02]  /*2dc0*/  IMAD.U32 R0, RZ, RZ, UR23 ;  /* 0x00000017ff007e24 */ /* 0x000fe4000f8e00ff */
[----:B------:R-:W-:Y:S02]  /*2dd0*/  IMAD.MOV.U32 R3, RZ, RZ, 0xf ;  /* 0x0000000fff037424 */ /* 0x000fe400078e00ff */
[----:B------:R-:W-:Y:S01]  /*2de0*/  IMAD.MOV.U32 R7, RZ, RZ, 0x1 ;  /* 0x00000001ff077424 */ /* 0x000fe200078e00ff */
[----:B------:R-:W-:-:S04]  /*2df0*/  LOP3.LUT R0, R0, 0xffff, RZ, 0xc0, !PT ;  /* 0x0000ffff00007812 */ /* 0x000fc800078ec0ff */
[----:B------:R-:W-:-:S05]  /*2e00*/  SHF.R.U32.HI R0, RZ, 0x5, R0 ;  /* 0x00000005ff007819 */ /* 0x000fca0000011600 */
[----:B------:R-:W-:Y:S01]  /*2e10*/  VIADD R2, R0, 0x10 ;  /* 0x0000001000027836 */ /* 0x000fe20000000000 */
[----:B------:R-:W-:Y:S01]  /*2e20*/  SHF.L.U32 R0, R3, R0, RZ ;  /* 0x0000000003007219 */ /* 0x000fe200000006ff */
[----:B--2---:R-:W-:-:S03]  /*2e30*/  ULEA UR6, UR5, UR4, 0x18 ;  /* 0x0000000405067291 */ /* 0x004fc6000f8ec0ff */
[----:B------:R-:W-:-:S04]  /*2e40*/  SHF.L.U32 R3, R7, R2, RZ ;  /* 0x0000000207037219 */ /* 0x000fc800000006ff */
[----:B------:R-:W-:Y:S02]  /*2e50*/  LOP3.LUT R0, R3, R0, RZ, 0xfc, !PT ;  /* 0x0000000003007212 */ /* 0x000fe400078efcff */
[----:B------:R-:W2:Y:S02]  /*2e60*/  LDS R5, [UR6] ;  /* 0x00000006ff057984 */ /* 0x000ea40008000800 */
[C---:B------:R-:W-:Y:S02]  /*2e70*/  LOP3.LUT R2, R0.reuse, 0xffff, RZ, 0xc0, !PT ;  /* 0x0000ffff00027812 */ /* 0x040fe400078ec0ff */
[----:B--2---:R-:W-:-:S04]  /*2e80*/  LOP3.LUT R3, R0, 0xffff, R5, 0x80, !PT ;  /* 0x0000ffff00037812 */ /* 0x004fc800078e8005 */
[----:B------:R-:W-:-:S13]  /*2e90*/  ISETP.NE.AND P0, PT, R3, R2, PT ;  /* 0x000000020300720c */ /* 0x000fda0003f05270 */
[----:B------:R-:W-:Y:S05]  /*2ea0*/  @P0 BRA `(.L_x_76) ;  /* 0x0000000000500947 */ /* 0x000fea0003800000 */
[----:B------:R-:W-:Y:S02]  /*2eb0*/  SHF.R.U32.HI R5, RZ, 0x10, R5 ;  /* 0x00000010ff057819 */ /* 0x000fe40000011605 */
[----:B------:R-:W-:-:S04]  /*2ec0*/  SHF.R.U32.HI R2, RZ, 0x10, R0 ;  /* 0x00000010ff027819 */ /* 0x000fc80000011600 */
[----:B------:R-:W-:-:S04]  /*2ed0*/  LOP3.LUT R5, R5, R2, RZ, 0xc0, !PT ;  /* 0x0000000205057212 */ /* 0x000fc800078ec0ff */
[----:B------:R-:W-:-:S13]  /*2ee0*/  ISETP.NE.AND P0, PT, R5, R2, PT ;  /* 0x000000020500720c */ /* 0x000fda0003f05270 */
[----:B------:R-:W-:Y:S05]  /*2ef0*/  @P0 BRA `(.L_x_77) ;  /* 0x0000000000300947 */ /* 0x000fea0003800000 */
[----:B------:R-:W-:Y:S01]  /*2f00*/  R2UR UR4, R0 ;  /* 0x00000000000472ca */ /* 0x000fe200000e0000 */
[----:B------:R-:W-:Y:S01]  /*2f10*/  VOTEU.ANY UR5, UPT, PT ;  /* 0x0000000000057886 */ /* 0x000fe200038e0100 */
[----:B------:R-:W2:Y:S01]  /*2f20*/  S2R R0, SR_LANEID ;  /* 0x0000000000007919 */ /* 0x000ea20000000000 */
[----:B------:R-:W-:-:S10]  /*2f30*/  UFLO.U32 UR5, UR5 ;  /* 0x00000005000572bd */ /* 0x000fd400080e0000 */
[----:B------:R-:W-:-:S06]  /*2f40*/  ULOP3.LUT UR4, URZ, UR4, URZ, 0x33, !UPT ;  /* 0x00000004ff047292 */ /* 0x000fcc000f8e33ff */
[----:B------:R-:W-:-:S04]  /*2f50*/  IMAD.U32 R2, RZ, RZ, UR4 ;  /* 0x00000004ff027e24 */ /* 0x000fc8000f8e00ff */
[----:B------:R-:W3:Y:S02]  /*2f60*/  REDUX UR7, R2 ;  /* 0x00000000020773c4 */ /* 0x000ee40000000000 */
[----:B------:R4:W-:Y:S01]  /*2f70*/  UTCATOMSWS.AND URZ, UR4 ;  /* 0x0000000400ff79e3 */ /* 0x0009e20008000000 */
[----:B--2---:R-:W-:Y:S01]  /*2f80*/  ISETP.EQ.U32.AND P0, PT, R0, UR5, PT ;  /* 0x0000000500007c0c */ /* 0x004fe2000bf02070 */
[----:B---3--:R-:W-:-:S12]  /*2f90*/  IMAD.U32 R0, RZ, RZ, UR7 ;  /* 0x00000007ff007e24 */ /* 0x008fd8000f8e00ff */
[----:B------:R4:W-:Y:S01]  /*2fa0*/  @P0 ATOMS.AND RZ, [UR6], R0 ;  /* 0x00000000ffff098c */ /* 0x0009e2000a800006 */
[----:B------:R-:W-:Y:S05]  /*2fb0*/  BRA `(.L_x_75) ;  /* 0x0000000000147947 */ /* 0x000fea0003800000 */
.L_x_77:
[----:B------:R-:W-:-:S07]  /*2fc0*/  MOV R2, 0x2fe0 ;  /* 0x00002fe000027802 */ /* 0x000fce0000000f00 */
[----:B-1----:R-:W-:Y:S05]  /*2fd0*/  CALL.REL.NOINC `($__internal_0_$__cuda_sm10x_tcgen05_guardrail_trap_col_being_dealloced_not_returned_by_alloc) ;  /* 0x0000000000447944 */ /* 0x002fea0003c00000 */
[----:B------:R-:W-:Y:S05]  /*2fe0*/  BRA `(.L_x_75) ;  /* 0x0000000000087947 */ /* 0x000fea0003800000 */
.L_x_76:
[----:B------:R-:W-:-:S07]  /*2ff0*/  MOV R2, 0x3010 ;  /* 0x0000301000027802 */ /* 0x000fce0000000f00 */
[----:B-1----:R-:W-:Y:S05]  /*3000*/  CALL.REL.NOINC `($__internal_2_$__cuda_sm10x_tcgen05_guardrail_trap_unallocated_columns_being_dealloced) ;  /* 0x0000000000507944 */ /* 0x002fea0003c00000 */
.L_x_75:
[----:B------:R-:W-:Y:S01]  /*3010*/  NOP ;  /* 0x0000000000007918 */ /* 0x000fe20000000000 */
[----:B----4-:R-:W-:Y:S05]  /*3020*/  EXIT ;  /* 0x000000000000794d */ /* 0x010fea0003800000 */
.L_x_60:
[----:B------:R-:W2:Y:S02]  /*3030*/  SYNCS.PHASECHK.TRANS64.TRYWAIT P0, [UR8+0x20000], RZ ;  /* 0x020000ffff0075a7 */ /* 0x000ea40008001108 */
[----:B--2---:R-:W-:Y:S05]  /*3040*/  @!P0 BRA `(.L_x_60) ;  /* 0xfffffffc00f88947 */ /* 0x004fea000383ffff */
[----:B------:R-:W-:Y:S05]  /*3050*/  BRA `(.L_x_78) ;  /* 0xffffffec00247947 */ /* 0x000fea000383ffff */
.L_x_62:
[----:B------:R-:W2:Y:S02]  /*3060*/  SYNCS.PHASECHK.TRANS64.TRYWAIT P1, [UR8+0x20020], RZ ;  /* 0x020020ffff0075a7 */ /* 0x000ea40008021108 */
[----:B--2---:R-:W-:Y:S05]  /*3070*/  @!P1 BRA `(.L_x_62) ;  /* 0xfffffffc00f89947 */ /* 0x004fea000383ffff */
[----:B------:R-:W-:Y:S05]  /*3080*/  BRA `(.L_x_79) ;  /* 0xffffffec00c07947 */ /* 0x000fea000383ffff */
.L_x_63:
[----:B------:R-:W3:Y:S02]  /*3090*/  SYNCS.PHASECHK.TRANS64.TRYWAIT P0, [UR28+0x20000], R2 ;  /* 0x02000002ff0075a7 */ /* 0x000ee4000800111c */
[----:B---3--:R-:W-:Y:S05]  /*30a0*/  @!P0 BRA `(.L_x_63) ;  /* 0xfffffffc00f88947 */ /* 0x008fea000383ffff */
[----:B------:R-:W-:Y:S05]  /*30b0*/  BRA `(.L_x_80) ;  /* 0xfffffff0003c7947 */ /* 0x000fea000383ffff */
.L_x_65:
[----:B------:R-:W3:Y:S02]  /*30c0*/  SYNCS.PHASECHK.TRANS64.TRYWAIT P0, [UR28+0x20020], R2 ;  /* 0x02002002ff0075a7 */ /* 0x000ee4000800111c */
[----:B---3--:R-:W-:Y:S05]  /*30d0*/  @!P0 BRA `(.L_x_65) ;  /* 0xfffffffc00f88947 */ /* 0x008fea000383ffff */
[----:B------:R-:W-:Y:S05]  /*30e0*/  BRA `(.L_x_81) ;  /* 0xfffffff000e47947 */ /* 0x000fea000383ffff */
        .weak           $__internal_0_$__cuda_sm10x_tcgen05_guardrail_trap_col_being_dealloced_not_returned_by_alloc
        .type           $__internal_0_$__cuda_sm10x_tcgen05_guardrail_trap_col_being_dealloced_not_returned_by_alloc,@function
        .size           $__internal_0_$__cuda_sm10x_tcgen05_guardrail_trap_col_being_dealloced_not_returned_by_alloc,($__internal_1_$__cuda_sm10x_tcgen05_guardrail_trap_phase_invalid_during_alloc - $__internal_0_$__cuda_sm10x_tcgen05_guardrail_trap_col_being_dealloced_not_returned_by_alloc)
$__internal_0_$__cuda_sm10x_tcgen05_guardrail_trap_col_being_dealloced_not_returned_by_alloc:
[----:B------:R-:W-:Y:S05]  /*30f0*/  BPT.TRAP 0x1 ;  /* 0x000000040000795c */ /* 0x000fea0000300000 */
[----:B------:R-:W-:-:S04]  /*3100*/  IMAD.MOV.U32 R3, RZ, RZ, 0x0 ;  /* 0x00000000ff037424 */ /* 0x000fc800078e00ff */
[----:B------:R-:W-:Y:S05]  /*3110*/  RET.REL.NODEC R2 `(gluon_tcgen05) ;  /* 0xffffffcc02b87950 */ /* 0x000fea0003c3ffff */
        .weak           $__internal_1_$__cuda_sm10x_tcgen05_guardrail_trap_phase_invalid_during_alloc
        .type           $__internal_1_$__cuda_sm10x_tcgen05_guardrail_trap_phase_invalid_during_alloc,@function
        .size           $__internal_1_$__cuda_sm10x_tcgen05_guardrail_trap_phase_invalid_during_alloc,($__internal_2_$__cuda_sm10x_tcgen05_guardrail_trap_unallocated_columns_being_dealloced - $__internal_1_$__cuda_sm10x_tcgen05_guardrail_trap_phase_invalid_during_alloc)
$__internal_1_$__cuda_sm10x_tcgen05_guardrail_trap_phase_invalid_during_alloc:
[----:B------:R-:W-:Y:S05]  /*3120*/  BPT.TRAP 0x1 ;  /* 0x000000040000795c */ /* 0x000fea0000300000 */
[----:B------:R-:W-:-:S04]  /*3130*/  IMAD.MOV.U32 R3, RZ, RZ, 0x0 ;  /* 0x00000000ff037424 */ /* 0x000fc800078e00ff */
[----:B------:R-:W-:Y:S05]  /*3140*/  RET.REL.NODEC R2 `(gluon_tcgen05) ;  /* 0xffffffcc02ac7950 */ /* 0x000fea0003c3ffff */
        .weak           $__internal_2_$__cuda_sm10x_tcgen05_guardrail_trap_unallocated_columns_being_dealloced
        .type           $__internal_2_$__cuda_sm10x_tcgen05_guardrail_trap_unallocated_columns_being_dealloced,@function
        .size           $__internal_2_$__cuda_sm10x_tcgen05_guardrail_trap_unallocated_columns_being_dealloced,(.L_x_85 - $__internal_2_$__cuda_sm10x_tcgen05_guardrail_trap_unallocated_columns_being_dealloced)
$__internal_2_$__cuda_sm10x_tcgen05_guardrail_trap_unallocated_columns_being_dealloced:
[----:B------:R-:W-:Y:S05]  /*3150*/  BPT.TRAP 0x1 ;  /* 0x000000040000795c */ /* 0x000fea0000300000 */
[----:B------:R-:W-:-:S04]  /*3160*/  IMAD.MOV.U32 R3, RZ, RZ, 0x0 ;  /* 0x00000000ff037424 */ /* 0x000fc800078e00ff */
[----:B------:R-:W-:Y:S05]  /*3170*/  RET.REL.NODEC R2 `(gluon_tcgen05) ;  /* 0xffffffcc02a07950 */ /* 0x000fea0003c3ffff */
.L_x_82:
[----:B------:R-:W-:-:S00]  /*3180*/  BRA `(.L_x_82) ;  /* 0xfffffffc00fc7947 */ /* 0x000fc0000383ffff */
[----:B------:R-:W-:-:S00]  /*3190*/  NOP ;  /* 0x0000000000007918 */ /* 0x000fc00000000000 */
        /* <DEDUP_REMOVED lines=14> */
.L_x_85:


//--------------------- .nv.shared.gluon_tcgen05  --------------------------
	.section	.nv.shared.gluon_tcgen05,"aw",@nobits
	.sectionflags	@""
	.align	16
	.zero		1024


//--------------------- .nv.shared.reserved.0     --------------------------
	.section	.nv.shared.reserved.0,"aw",@nobits
	.align	8
	.weak		__nv_reservedSMEM_offset_0_alias
	.size		__nv_reservedSMEM_offset_0_alias, 0, 64
	.other		__nv_reservedSMEM_offset_0_alias,@"STO_CUDA_RESERVED_SHARED STV_DEFAULT"
__nv_reservedSMEM_offset_0_alias:
	.zero		0
.nv.shared.reserved.0:
	.zero		64
	.weak		__nv_reservedSMEM_allocation_phase
	.type		__nv_reservedSMEM_allocation_phase,@object
	.size		__nv_reservedSMEM_allocation_phase,(.L_0 - __nv_reservedSMEM_allocation_phase)
__nv_reservedSMEM_allocation_phase:
	.zero		1
.L_0:
	.zero		7
	.weak		__nv_reservedSMEM_devtool_atexit_pc
	.type		__nv_reservedSMEM_devtool_atexit_pc,@object
	.size		__nv_reservedSMEM_devtool_atexit_pc,(__nv_reservedSMEM_allocation_mask - __nv_reservedSMEM_devtool_atexit_pc)
__nv_reservedSMEM_devtool_atexit_pc:
	.zero		8
	.weak		__nv_reservedSMEM_allocation_mask
	.type		__nv_reservedSMEM_allocation_mask,@object
	.size		__nv_reservedSMEM_allocation_mask,(.L_2 - __nv_reservedSMEM_allocation_mask)
__nv_reservedSMEM_allocation_mask:
	.zero		4
.L_2:


//--------------------- .nv.constant0.gluon_tcgen05 --------------------------
	.section	.nv.constant0.gluon_tcgen05,"a",@progbits
	.sectionflags	@""
	.align	4
.nv.constant0.gluon_tcgen05:
	.zero		976


//--------------------- SYMBOLS --------------------------

	.type		.nv.reservedSmem.offset0,@object
	.size		.nv.reservedSmem.offset0,0x4
	.type		.nv.reservedSmem.cap,@object
	.size		.nv.reservedSmem.cap,0x4
